//
// Generated by NVIDIA NVVM Compiler
//
// Compiler Build ID: CL-36424714
// Cuda compilation tools, release 13.0, V13.0.88
// Based on NVVM 20.0.0
//

.version 9.0
.target sm_100
.address_size 64

	// .globl	_Z18_IsRowSymmetricGPUPKiPbii
// _ZZ16checkSymmetryGPUPiPbiiE11sharedCache has been demoted

.visible .entry _Z18_IsRowSymmetricGPUPKiPbii(
	.param .u64 .ptr .align 1 _Z18_IsRowSymmetricGPUPKiPbii_param_0,
	.param .u64 .ptr .align 1 _Z18_IsRowSymmetricGPUPKiPbii_param_1,
	.param .u32 _Z18_IsRowSymmetricGPUPKiPbii_param_2,
	.param .u32 _Z18_IsRowSymmetricGPUPKiPbii_param_3
)
{
	.reg .pred 	%p<26>;
	.reg .b16 	%rs<17>;
	.reg .b32 	%r<69>;
	.reg .b64 	%rd<30>;

	ld.param.u64 	%rd13, [_Z18_IsRowSymmetricGPUPKiPbii_param_0];
	ld.param.u64 	%rd14, [_Z18_IsRowSymmetricGPUPKiPbii_param_1];
	ld.param.u32 	%r19, [_Z18_IsRowSymmetricGPUPKiPbii_param_2];
	ld.param.u32 	%r18, [_Z18_IsRowSymmetricGPUPKiPbii_param_3];
	mov.u32 	%r20, %ctaid.x;
	mov.u32 	%r21, %ntid.x;
	mov.u32 	%r22, %tid.x;
	mad.lo.s32 	%r1, %r20, %r21, %r22;
	setp.ge.s32 	%p1, %r1, %r19;
	@%p1 bra 	$L__BB0_42;
	cvta.to.global.u64 	%rd15, %rd14;
	cvta.to.global.u64 	%rd1, %rd13;
	mul.lo.s32 	%r2, %r18, %r1;
	cvt.s64.s32 	%rd16, %r1;
	add.s64 	%rd2, %rd15, %rd16;
	mov.b16 	%rs1, 1;
	st.global.u8 	[%rd2], %rs1;
	shr.u32 	%r23, %r18, 31;
	add.s32 	%r24, %r18, %r23;
	shr.s32 	%r3, %r24, 1;
	setp.lt.s32 	%p2, %r18, 2;
	@%p2 bra 	$L__BB0_42;
	add.s32 	%r26, %r3, -1;
	and.b32  	%r4, %r3, 7;
	setp.lt.u32 	%p3, %r26, 7;
	mov.b32 	%r67, 0;
	@%p3 bra 	$L__BB0_21;
	and.b32  	%r67, %r3, 1073741816;
	neg.s32 	%r65, %r67;
	mul.wide.s32 	%rd17, %r2, 4;
	add.s64 	%rd18, %rd17, %rd1;
	add.s64 	%rd29, %rd18, 16;
	add.s64 	%rd4, %rd18, -12;
	add.s32 	%r64, %r18, -1;
$L__BB0_4:
	.pragma "nounroll";
	mul.wide.s32 	%rd19, %r64, 4;
	add.s64 	%rd6, %rd4, %rd19;
	ld.global.u32 	%r27, [%rd29+-16];
	ld.global.u32 	%r28, [%rd6+12];
	setp.eq.s32 	%p4, %r27, %r28;
	@%p4 bra 	$L__BB0_6;
	mov.b16 	%rs2, 0;
	st.global.u8 	[%rd2], %rs2;
$L__BB0_6:
	ld.global.u32 	%r29, [%rd29+-12];
	ld.global.u32 	%r30, [%rd6+8];
	setp.eq.s32 	%p5, %r29, %r30;
	@%p5 bra 	$L__BB0_8;
	mov.b16 	%rs3, 0;
	st.global.u8 	[%rd2], %rs3;
$L__BB0_8:
	ld.global.u32 	%r31, [%rd29+-8];
	ld.global.u32 	%r32, [%rd6+4];
	setp.eq.s32 	%p6, %r31, %r32;
	@%p6 bra 	$L__BB0_10;
	mov.b16 	%rs4, 0;
	st.global.u8 	[%rd2], %rs4;
$L__BB0_10:
	ld.global.u32 	%r33, [%rd29+-4];
	ld.global.u32 	%r34, [%rd6];
	setp.eq.s32 	%p7, %r33, %r34;
	@%p7 bra 	$L__BB0_12;
	mov.b16 	%rs5, 0;
	st.global.u8 	[%rd2], %rs5;
$L__BB0_12:
	ld.global.u32 	%r35, [%rd29];
	ld.global.u32 	%r36, [%rd6+-4];
	setp.eq.s32 	%p8, %r35, %r36;
	@%p8 bra 	$L__BB0_14;
	mov.b16 	%rs6, 0;
	st.global.u8 	[%rd2], %rs6;
$L__BB0_14:
	ld.global.u32 	%r37, [%rd29+4];
	ld.global.u32 	%r38, [%rd6+-8];
	setp.eq.s32 	%p9, %r37, %r38;
	@%p9 bra 	$L__BB0_16;
	mov.b16 	%rs7, 0;
	st.global.u8 	[%rd2], %rs7;
$L__BB0_16:
	ld.global.u32 	%r39, [%rd29+8];
	ld.global.u32 	%r40, [%rd6+-12];
	setp.eq.s32 	%p10, %r39, %r40;
	@%p10 bra 	$L__BB0_18;
	mov.b16 	%rs8, 0;
	st.global.u8 	[%rd2], %rs8;
$L__BB0_18:
	ld.global.u32 	%r41, [%rd29+12];
	ld.global.u32 	%r42, [%rd6+-16];
	setp.eq.s32 	%p11, %r41, %r42;
	@%p11 bra 	$L__BB0_20;
	mov.b16 	%rs9, 0;
	st.global.u8 	[%rd2], %rs9;
$L__BB0_20:
	add.s32 	%r65, %r65, 8;
	add.s64 	%rd29, %rd29, 32;
	add.s32 	%r64, %r64, -8;
	setp.ne.s32 	%p12, %r65, 0;
	@%p12 bra 	$L__BB0_4;
$L__BB0_21:
	setp.eq.s32 	%p13, %r4, 0;
	@%p13 bra 	$L__BB0_42;
	mul.wide.s32 	%rd20, %r2, 4;
	add.s64 	%rd8, %rd1, %rd20;
	and.b32  	%r13, %r3, 3;
	setp.lt.u32 	%p14, %r4, 4;
	@%p14 bra 	$L__BB0_32;
	mul.wide.u32 	%rd21, %r67, 4;
	add.s64 	%rd9, %rd8, %rd21;
	ld.global.u32 	%r43, [%rd9];
	not.b32 	%r44, %r67;
	add.s32 	%r45, %r18, %r44;
	mul.wide.s32 	%rd22, %r45, 4;
	add.s64 	%rd10, %rd8, %rd22;
	ld.global.u32 	%r46, [%rd10];
	setp.eq.s32 	%p15, %r43, %r46;
	@%p15 bra 	$L__BB0_25;
	mov.b16 	%rs10, 0;
	st.global.u8 	[%rd2], %rs10;
$L__BB0_25:
	ld.global.u32 	%r47, [%rd9+4];
	ld.global.u32 	%r48, [%rd10+-4];
	setp.eq.s32 	%p16, %r47, %r48;
	@%p16 bra 	$L__BB0_27;
	mov.b16 	%rs11, 0;
	st.global.u8 	[%rd2], %rs11;
$L__BB0_27:
	ld.global.u32 	%r49, [%rd9+8];
	ld.global.u32 	%r50, [%rd10+-8];
	setp.eq.s32 	%p17, %r49, %r50;
	@%p17 bra 	$L__BB0_29;
	mov.b16 	%rs12, 0;
	st.global.u8 	[%rd2], %rs12;
$L__BB0_29:
	ld.global.u32 	%r51, [%rd9+12];
	ld.global.u32 	%r52, [%rd10+-12];
	setp.eq.s32 	%p18, %r51, %r52;
	@%p18 bra 	$L__BB0_31;
	mov.b16 	%rs13, 0;
	st.global.u8 	[%rd2], %rs13;
$L__BB0_31:
	add.s32 	%r67, %r67, 4;
$L__BB0_32:
	setp.eq.s32 	%p19, %r13, 0;
	@%p19 bra 	$L__BB0_42;
	setp.eq.s32 	%p20, %r13, 1;
	@%p20 bra 	$L__BB0_39;
	mul.wide.u32 	%rd23, %r67, 4;
	add.s64 	%rd11, %rd8, %rd23;
	ld.global.u32 	%r53, [%rd11];
	not.b32 	%r54, %r67;
	add.s32 	%r55, %r18, %r54;
	mul.wide.s32 	%rd24, %r55, 4;
	add.s64 	%rd12, %rd8, %rd24;
	ld.global.u32 	%r56, [%rd12];
	setp.eq.s32 	%p21, %r53, %r56;
	@%p21 bra 	$L__BB0_36;
	mov.b16 	%rs14, 0;
	st.global.u8 	[%rd2], %rs14;
$L__BB0_36:
	ld.global.u32 	%r57, [%rd11+4];
	ld.global.u32 	%r58, [%rd12+-4];
	setp.eq.s32 	%p22, %r57, %r58;
	@%p22 bra 	$L__BB0_38;
	mov.b16 	%rs15, 0;
	st.global.u8 	[%rd2], %rs15;
$L__BB0_38:
	add.s32 	%r67, %r67, 2;
$L__BB0_39:
	and.b32  	%r59, %r3, 1;
	setp.eq.b32 	%p23, %r59, 1;
	not.pred 	%p24, %p23;
	@%p24 bra 	$L__BB0_42;
	mul.wide.u32 	%rd25, %r67, 4;
	add.s64 	%rd26, %rd8, %rd25;
	ld.global.u32 	%r60, [%rd26];
	not.b32 	%r61, %r67;
	add.s32 	%r62, %r18, %r61;
	mul.wide.s32 	%rd27, %r62, 4;
	add.s64 	%rd28, %rd8, %rd27;
	ld.global.u32 	%r63, [%rd28];
	setp.eq.s32 	%p25, %r60, %r63;
	@%p25 bra 	$L__BB0_42;
	mov.b16 	%rs16, 0;
	st.global.u8 	[%rd2], %rs16;
$L__BB0_42:
	ret;

}
	// .globl	_Z16checkSymmetryGPUPiPbii
.visible .entry _Z16checkSymmetryGPUPiPbii(
	.param .u64 .ptr .align 1 _Z16checkSymmetryGPUPiPbii_param_0,
	.param .u64 .ptr .align 1 _Z16checkSymmetryGPUPiPbii_param_1,
	.param .u32 _Z16checkSymmetryGPUPiPbii_param_2,
	.param .u32 _Z16checkSymmetryGPUPiPbii_param_3
)
{
	.reg .pred 	%p<19>;
	.reg .b16 	%rs<23>;
	.reg .b32 	%r<307>;
	.reg .b64 	%rd<73>;
	// demoted variable
	.shared .align 4 .b8 _ZZ16checkSymmetryGPUPiPbiiE11sharedCache[32768];
	ld.param.u32 	%r100, [_Z16checkSymmetryGPUPiPbii_param_3];
	setp.lt.s32 	%p1, %r100, 32;
	mov.b16 	%rs22, 1;
	@%p1 bra 	$L__BB1_3;
	ld.param.u32 	%r273, [_Z16checkSymmetryGPUPiPbii_param_3];
	mov.u32 	%r101, %ntid.x;
	mov.u32 	%r102, %ctaid.x;
	mov.u32 	%r103, %tid.x;
	shr.u32 	%r104, %r103, 4;
	mad.lo.s32 	%r105, %r102, %r101, %r104;
	and.b32  	%r106, %r103, 15;
	mul.lo.s32 	%r107, %r105, %r273;
	shl.b32 	%r108, %r273, 4;
	shl.b32 	%r109, %r273, 5;
	shl.b32 	%r110, %r273, 6;
	shl.b32 	%r111, %r273, 7;
	shr.s32 	%r112, %r273, 31;
	shr.u32 	%r113, %r112, 27;
	add.s32 	%r114, %r273, %r113;
	shr.s32 	%r115, %r114, 5;
	neg.s32 	%r306, %r115;
	add.s32 	%r116, %r105, 241;
	mul.lo.s32 	%r117, %r273, %r116;
	sub.s32 	%r305, %r117, %r106;
	add.s32 	%r118, %r105, 225;
	mul.lo.s32 	%r119, %r273, %r118;
	sub.s32 	%r304, %r119, %r106;
	add.s32 	%r120, %r105, 209;
	mul.lo.s32 	%r121, %r273, %r120;
	sub.s32 	%r303, %r121, %r106;
	add.s32 	%r122, %r105, 193;
	mul.lo.s32 	%r123, %r273, %r122;
	sub.s32 	%r302, %r123, %r106;
	add.s32 	%r124, %r105, 177;
	mul.lo.s32 	%r125, %r273, %r124;
	sub.s32 	%r301, %r125, %r106;
	add.s32 	%r126, %r105, 161;
	mul.lo.s32 	%r127, %r273, %r126;
	sub.s32 	%r300, %r127, %r106;
	add.s32 	%r128, %r105, 145;
	mul.lo.s32 	%r129, %r273, %r128;
	sub.s32 	%r299, %r129, %r106;
	add.s32 	%r130, %r105, 129;
	mul.lo.s32 	%r131, %r273, %r130;
	sub.s32 	%r298, %r131, %r106;
	add.s32 	%r132, %r105, 113;
	mul.lo.s32 	%r133, %r273, %r132;
	sub.s32 	%r297, %r133, %r106;
	add.s32 	%r134, %r105, 97;
	mul.lo.s32 	%r135, %r273, %r134;
	sub.s32 	%r296, %r135, %r106;
	add.s32 	%r136, %r105, 81;
	mul.lo.s32 	%r137, %r273, %r136;
	sub.s32 	%r295, %r137, %r106;
	add.s32 	%r138, %r105, 65;
	mul.lo.s32 	%r139, %r273, %r138;
	sub.s32 	%r294, %r139, %r106;
	add.s32 	%r140, %r105, 49;
	mul.lo.s32 	%r141, %r273, %r140;
	sub.s32 	%r293, %r141, %r106;
	add.s32 	%r142, %r105, 33;
	mul.lo.s32 	%r143, %r273, %r142;
	sub.s32 	%r292, %r143, %r106;
	add.s32 	%r144, %r105, 17;
	mul.lo.s32 	%r145, %r273, %r144;
	sub.s32 	%r291, %r145, %r106;
	add.s32 	%r146, %r107, %r273;
	sub.s32 	%r290, %r146, %r106;
	add.s32 	%r274, %r107, %r106;
	add.s32 	%r282, %r274, %r111;
	add.s32 	%r286, %r282, %r110;
	add.s32 	%r288, %r286, %r109;
	add.s32 	%r289, %r288, %r108;
	add.s32 	%r287, %r286, %r108;
	add.s32 	%r284, %r282, %r109;
	add.s32 	%r285, %r284, %r108;
	add.s32 	%r283, %r282, %r108;
	add.s32 	%r278, %r274, %r110;
	add.s32 	%r280, %r278, %r109;
	add.s32 	%r281, %r280, %r108;
	add.s32 	%r279, %r278, %r108;
	add.s32 	%r276, %r274, %r109;
	add.s32 	%r277, %r276, %r108;
	add.s32 	%r275, %r274, %r108;
	mov.b16 	%rs22, 1;
$L__BB1_2:
	ld.param.u64 	%rd71, [_Z16checkSymmetryGPUPiPbii_param_0];
	cvta.to.global.u64 	%rd3, %rd71;
	mul.wide.u32 	%rd4, %r274, 4;
	add.s64 	%rd5, %rd3, %rd4;
	ld.global.u32 	%r147, [%rd5];
	mov.u32 	%r148, %tid.x;
	shl.b32 	%r149, %r148, 3;
	and.b32  	%r150, %r149, 8064;
	mov.u32 	%r151, _ZZ16checkSymmetryGPUPiPbiiE11sharedCache;
	add.s32 	%r152, %r151, %r150;
	shl.b32 	%r153, %r148, 2;
	and.b32  	%r154, %r153, 60;
	add.s32 	%r155, %r152, %r154;
	st.shared.u32 	[%r155], %r147;
	add.s32 	%r156, %r290, -1;
	mul.wide.u32 	%rd6, %r156, 4;
	add.s64 	%rd7, %rd3, %rd6;
	ld.global.u32 	%r157, [%rd7];
	xor.b32  	%r158, %r154, 124;
	add.s32 	%r159, %r152, %r158;
	st.shared.u32 	[%r159], %r157;
	mul.wide.u32 	%rd8, %r275, 4;
	add.s64 	%rd9, %rd3, %rd8;
	ld.global.u32 	%r160, [%rd9];
	st.shared.u32 	[%r155+2048], %r160;
	add.s32 	%r161, %r291, -1;
	mul.wide.u32 	%rd10, %r161, 4;
	add.s64 	%rd11, %rd3, %rd10;
	ld.global.u32 	%r162, [%rd11];
	st.shared.u32 	[%r159+2048], %r162;
	mul.wide.u32 	%rd12, %r276, 4;
	add.s64 	%rd13, %rd3, %rd12;
	ld.global.u32 	%r163, [%rd13];
	st.shared.u32 	[%r155+4096], %r163;
	add.s32 	%r164, %r292, -1;
	mul.wide.u32 	%rd14, %r164, 4;
	add.s64 	%rd15, %rd3, %rd14;
	ld.global.u32 	%r165, [%rd15];
	st.shared.u32 	[%r159+4096], %r165;
	mul.wide.u32 	%rd16, %r277, 4;
	add.s64 	%rd17, %rd3, %rd16;
	ld.global.u32 	%r166, [%rd17];
	st.shared.u32 	[%r155+6144], %r166;
	add.s32 	%r167, %r293, -1;
	mul.wide.u32 	%rd18, %r167, 4;
	add.s64 	%rd19, %rd3, %rd18;
	ld.global.u32 	%r168, [%rd19];
	st.shared.u32 	[%r159+6144], %r168;
	mul.wide.u32 	%rd20, %r278, 4;
	add.s64 	%rd21, %rd3, %rd20;
	ld.global.u32 	%r169, [%rd21];
	st.shared.u32 	[%r155+8192], %r169;
	add.s32 	%r170, %r294, -1;
	mul.wide.u32 	%rd22, %r170, 4;
	add.s64 	%rd23, %rd3, %rd22;
	ld.global.u32 	%r171, [%rd23];
	st.shared.u32 	[%r159+8192], %r171;
	mul.wide.u32 	%rd24, %r279, 4;
	add.s64 	%rd25, %rd3, %rd24;
	ld.global.u32 	%r172, [%rd25];
	st.shared.u32 	[%r155+10240], %r172;
	add.s32 	%r173, %r295, -1;
	mul.wide.u32 	%rd26, %r173, 4;
	add.s64 	%rd27, %rd3, %rd26;
	ld.global.u32 	%r174, [%rd27];
	st.shared.u32 	[%r159+10240], %r174;
	mul.wide.u32 	%rd28, %r280, 4;
	add.s64 	%rd29, %rd3, %rd28;
	ld.global.u32 	%r175, [%rd29];
	st.shared.u32 	[%r155+12288], %r175;
	add.s32 	%r176, %r296, -1;
	mul.wide.u32 	%rd30, %r176, 4;
	add.s64 	%rd31, %rd3, %rd30;
	ld.global.u32 	%r177, [%rd31];
	st.shared.u32 	[%r159+12288], %r177;
	mul.wide.u32 	%rd32, %r281, 4;
	add.s64 	%rd33, %rd3, %rd32;
	ld.global.u32 	%r178, [%rd33];
	st.shared.u32 	[%r155+14336], %r178;
	add.s32 	%r179, %r297, -1;
	mul.wide.u32 	%rd34, %r179, 4;
	add.s64 	%rd35, %rd3, %rd34;
	ld.global.u32 	%r180, [%rd35];
	st.shared.u32 	[%r159+14336], %r180;
	mul.wide.u32 	%rd36, %r282, 4;
	add.s64 	%rd37, %rd3, %rd36;
	ld.global.u32 	%r181, [%rd37];
	st.shared.u32 	[%r155+16384], %r181;
	add.s32 	%r182, %r298, -1;
	mul.wide.u32 	%rd38, %r182, 4;
	add.s64 	%rd39, %rd3, %rd38;
	ld.global.u32 	%r183, [%rd39];
	st.shared.u32 	[%r159+16384], %r183;
	mul.wide.u32 	%rd40, %r283, 4;
	add.s64 	%rd41, %rd3, %rd40;
	ld.global.u32 	%r184, [%rd41];
	st.shared.u32 	[%r155+18432], %r184;
	add.s32 	%r185, %r299, -1;
	mul.wide.u32 	%rd42, %r185, 4;
	add.s64 	%rd43, %rd3, %rd42;
	ld.global.u32 	%r186, [%rd43];
	st.shared.u32 	[%r159+18432], %r186;
	mul.wide.u32 	%rd44, %r284, 4;
	add.s64 	%rd45, %rd3, %rd44;
	ld.global.u32 	%r187, [%rd45];
	st.shared.u32 	[%r155+20480], %r187;
	add.s32 	%r188, %r300, -1;
	mul.wide.u32 	%rd46, %r188, 4;
	add.s64 	%rd47, %rd3, %rd46;
	ld.global.u32 	%r189, [%rd47];
	st.shared.u32 	[%r159+20480], %r189;
	mul.wide.u32 	%rd48, %r285, 4;
	add.s64 	%rd49, %rd3, %rd48;
	ld.global.u32 	%r190, [%rd49];
	st.shared.u32 	[%r155+22528], %r190;
	add.s32 	%r191, %r301, -1;
	mul.wide.u32 	%rd50, %r191, 4;
	add.s64 	%rd51, %rd3, %rd50;
	ld.global.u32 	%r192, [%rd51];
	st.shared.u32 	[%r159+22528], %r192;
	mul.wide.u32 	%rd52, %r286, 4;
	add.s64 	%rd53, %rd3, %rd52;
	ld.global.u32 	%r193, [%rd53];
	st.shared.u32 	[%r155+24576], %r193;
	add.s32 	%r194, %r302, -1;
	mul.wide.u32 	%rd54, %r194, 4;
	add.s64 	%rd55, %rd3, %rd54;
	ld.global.u32 	%r195, [%rd55];
	st.shared.u32 	[%r159+24576], %r195;
	mul.wide.u32 	%rd56, %r287, 4;
	add.s64 	%rd57, %rd3, %rd56;
	ld.global.u32 	%r196, [%rd57];
	st.shared.u32 	[%r155+26624], %r196;
	add.s32 	%r197, %r303, -1;
	mul.wide.u32 	%rd58, %r197, 4;
	add.s64 	%rd59, %rd3, %rd58;
	ld.global.u32 	%r198, [%rd59];
	st.shared.u32 	[%r159+26624], %r198;
	mul.wide.u32 	%rd60, %r288, 4;
	add.s64 	%rd61, %rd3, %rd60;
	ld.global.u32 	%r199, [%rd61];
	st.shared.u32 	[%r155+28672], %r199;
	add.s32 	%r200, %r304, -1;
	mul.wide.u32 	%rd62, %r200, 4;
	add.s64 	%rd63, %rd3, %rd62;
	ld.global.u32 	%r201, [%rd63];
	st.shared.u32 	[%r159+28672], %r201;
	mul.wide.u32 	%rd64, %r289, 4;
	add.s64 	%rd65, %rd3, %rd64;
	ld.global.u32 	%r202, [%rd65];
	st.shared.u32 	[%r155+30720], %r202;
	add.s32 	%r203, %r305, -1;
	mul.wide.u32 	%rd66, %r203, 4;
	add.s64 	%rd67, %rd3, %rd66;
	ld.global.u32 	%r204, [%rd67];
	st.shared.u32 	[%r159+30720], %r204;
	bar.sync 	0;
	shl.b32 	%r205, %r148, 7;
	add.s32 	%r206, %r151, %r205;
	ld.shared.u32 	%r207, [%r206];
	ld.shared.u32 	%r209, [%r206+124];
	setp.eq.s32 	%p2, %r207, %r209;
	ld.shared.u32 	%r211, [%r206+4];
	ld.shared.u32 	%r213, [%r206+120];
	setp.eq.s32 	%p3, %r211, %r213;
	ld.shared.u32 	%r215, [%r206+8];
	ld.shared.u32 	%r217, [%r206+116];
	setp.eq.s32 	%p4, %r215, %r217;
	ld.shared.u32 	%r219, [%r206+12];
	ld.shared.u32 	%r221, [%r206+112];
	setp.eq.s32 	%p5, %r219, %r221;
	ld.shared.u32 	%r223, [%r206+16];
	ld.shared.u32 	%r225, [%r206+108];
	setp.eq.s32 	%p6, %r223, %r225;
	ld.shared.u32 	%r227, [%r206+20];
	ld.shared.u32 	%r229, [%r206+104];
	setp.eq.s32 	%p7, %r227, %r229;
	ld.shared.u32 	%r231, [%r206+24];
	ld.shared.u32 	%r233, [%r206+100];
	setp.eq.s32 	%p8, %r231, %r233;
	ld.shared.u32 	%r235, [%r206+28];
	ld.shared.u32 	%r237, [%r206+96];
	setp.eq.s32 	%p9, %r235, %r237;
	ld.shared.u32 	%r239, [%r206+32];
	ld.shared.u32 	%r241, [%r206+92];
	setp.eq.s32 	%p10, %r239, %r241;
	ld.shared.u32 	%r243, [%r206+36];
	ld.shared.u32 	%r245, [%r206+88];
	setp.eq.s32 	%p11, %r243, %r245;
	ld.shared.u32 	%r247, [%r206+40];
	ld.shared.u32 	%r249, [%r206+84];
	setp.eq.s32 	%p12, %r247, %r249;
	ld.shared.u32 	%r251, [%r206+44];
	ld.shared.u32 	%r253, [%r206+80];
	setp.eq.s32 	%p13, %r251, %r253;
	ld.shared.u32 	%r255, [%r206+48];
	ld.shared.u32 	%r257, [%r206+76];
	setp.eq.s32 	%p14, %r255, %r257;
	ld.shared.u32 	%r259, [%r206+52];
	ld.shared.u32 	%r261, [%r206+72];
	setp.eq.s32 	%p15, %r259, %r261;
	ld.shared.u32 	%r263, [%r206+56];
	ld.shared.u32 	%r265, [%r206+68];
	setp.eq.s32 	%p16, %r263, %r265;
	ld.shared.u32 	%r267, [%r206+60];
	ld.shared.u32 	%r268, [%r206+64];
	setp.eq.s32 	%p17, %r267, %r268;
	selp.b16 	%rs6, %rs22, 0, %p2;
	selp.b16 	%rs7, %rs6, 0, %p3;
	selp.b16 	%rs8, %rs7, 0, %p4;
	selp.b16 	%rs9, %rs8, 0, %p5;
	selp.b16 	%rs10, %rs9, 0, %p6;
	selp.b16 	%rs11, %rs10, 0, %p7;
	selp.b16 	%rs12, %rs11, 0, %p8;
	selp.b16 	%rs13, %rs12, 0, %p9;
	selp.b16 	%rs14, %rs13, 0, %p10;
	selp.b16 	%rs15, %rs14, 0, %p11;
	selp.b16 	%rs16, %rs15, 0, %p12;
	selp.b16 	%rs17, %rs16, 0, %p13;
	selp.b16 	%rs18, %rs17, 0, %p14;
	selp.b16 	%rs19, %rs18, 0, %p15;
	selp.b16 	%rs20, %rs19, 0, %p16;
	selp.b16 	%rs22, %rs20, 0, %p17;
	bar.sync 	0;
	add.s32 	%r306, %r306, 1;
	setp.ne.s32 	%p18, %r306, 0;
	add.s32 	%r305, %r305, -16;
	add.s32 	%r304, %r304, -16;
	add.s32 	%r303, %r303, -16;
	add.s32 	%r302, %r302, -16;
	add.s32 	%r301, %r301, -16;
	add.s32 	%r300, %r300, -16;
	add.s32 	%r299, %r299, -16;
	add.s32 	%r298, %r298, -16;
	add.s32 	%r297, %r297, -16;
	add.s32 	%r296, %r296, -16;
	add.s32 	%r295, %r295, -16;
	add.s32 	%r294, %r294, -16;
	add.s32 	%r293, %r293, -16;
	add.s32 	%r292, %r292, -16;
	add.s32 	%r291, %r291, -16;
	add.s32 	%r290, %r290, -16;
	add.s32 	%r289, %r289, 16;
	add.s32 	%r288, %r288, 16;
	add.s32 	%r287, %r287, 16;
	add.s32 	%r286, %r286, 16;
	add.s32 	%r285, %r285, 16;
	add.s32 	%r284, %r284, 16;
	add.s32 	%r283, %r283, 16;
	add.s32 	%r282, %r282, 16;
	add.s32 	%r281, %r281, 16;
	add.s32 	%r280, %r280, 16;
	add.s32 	%r279, %r279, 16;
	add.s32 	%r278, %r278, 16;
	add.s32 	%r277, %r277, 16;
	add.s32 	%r276, %r276, 16;
	add.s32 	%r275, %r275, 16;
	add.s32 	%r274, %r274, 16;
	@%p18 bra 	$L__BB1_2;
$L__BB1_3:
	ld.param.u64 	%rd72, [_Z16checkSymmetryGPUPiPbii_param_1];
	cvta.to.global.u64 	%rd68, %rd72;
	mov.u32 	%r269, %ntid.x;
	mov.u32 	%r270, %ctaid.x;
	mov.u32 	%r271, %tid.x;
	mad.lo.s32 	%r272, %r270, %r269, %r271;
	cvt.u64.u32 	%rd69, %r272;
	add.s64 	%rd70, %rd68, %rd69;
	st.global.u8 	[%rd70], %rs22;
	ret;

}


// ===== COMPILED SASS (sm_100) =====

	.target	sm_100

	.elftype	@"ET_EXEC"


//--------------------- .note.nv.tkinfo           --------------------------
	.section	.note.nv.tkinfo,"",@"SHT_NOTE"
	.sectionflags	@"SHF_NOTE_NV_TKINFO"
	.tkinfo
        /*0018*/ 	.word	0x00000002
        /*0030*/ 	.string	""
        /*0030*/ 	.string	"ptxas"
        /*0030*/ 	.string	"Cuda compilation tools, release 13.0, V13.0.88"
        /*0030*/ 	.string	"Build cuda_13.0.r13.0/compiler.36424714_0"
        /*0030*/ 	.string	"-arch sm_100 -m 64 "



//--------------------- .note.nv.cuinfo           --------------------------
	.section	.note.nv.cuinfo,"",@"SHT_NOTE"
	.sectionflags	@"SHF_NOTE_NV_CUINFO"
        /*0018*/ 	.short	0x0002
        /*001a*/ 	.short	0x0064
        /*001c*/ 	.short	0x0082
	.zero		2


//--------------------- .nv.info                  --------------------------
	.section	.nv.info,"",@"SHT_CUDA_INFO"
	.align	4


	//----- nvinfo : EIATTR_REGCOUNT
	.align		4
        /*0000*/ 	.byte	0x04, 0x2f
        /*0002*/ 	.short	(.L_1 - .L_0)
	.align		4
.L_0:
        /*0004*/ 	.word	index@(_Z18_IsRowSymmetricGPUPKiPbii)
        /*0008*/ 	.word	0x00000013


	//----- nvinfo : EIATTR_FRAME_SIZE
	.align		4
.L_1:
        /*000c*/ 	.byte	0x04, 0x11
        /*000e*/ 	.short	(.L_3 - .L_2)
	.align		4
.L_2:
        /*0010*/ 	.word	index@(_Z18_IsRowSymmetricGPUPKiPbii)
        /*0014*/ 	.word	0x00000000


	//----- nvinfo : EIATTR_REGCOUNT
	.align		4
.L_3:
        /*0018*/ 	.byte	0x04, 0x2f
        /*001a*/ 	.short	(.L_5 - .L_4)
	.align		4
.L_4:
        /*001c*/ 	.word	index@(_Z16checkSymmetryGPUPiPbii)
        /*0020*/ 	.word	0x00000030


	//----- nvinfo : EIATTR_FRAME_SIZE
	.align		4
.L_5:
        /*0024*/ 	.byte	0x04, 0x11
        /*0026*/ 	.short	(.L_7 - .L_6)
	.align		4
.L_6:
        /*0028*/ 	.word	index@(_Z16checkSymmetryGPUPiPbii)
        /*002c*/ 	.word	0x00000000


	//----- nvinfo : EIATTR_MIN_STACK_SIZE
	.align		4
.L_7:
        /*0030*/ 	.byte	0x04, 0x12
        /*0032*/ 	.short	(.L_9 - .L_8)
	.align		4
.L_8:
        /*0034*/ 	.word	index@(_Z16checkSymmetryGPUPiPbii)
        /*0038*/ 	.word	0x00000000


	//----- nvinfo : EIATTR_MIN_STACK_SIZE
	.align		4
.L_9:
        /*003c*/ 	.byte	0x04, 0x12
        /*003e*/ 	.short	(.L_11 - .L_10)
	.align		4
.L_10:
        /*0040*/ 	.word	index@(_Z18_IsRowSymmetricGPUPKiPbii)
        /*0044*/ 	.word	0x00000000
.L_11:


//--------------------- .nv.compat                --------------------------
	.section	.nv.compat,"",@"SHT_CUDA_COMPAT_INFO"
	.align	4
        /*0000*/ 	.byte	0x02, 0x09, 0x00, 0x00, 0x02, 0x02, 0x01, 0x00, 0x02, 0x05, 0x05, 0x00, 0x03, 0x07, 0x01, 0x01
        /*0010*/ 	.byte	0x02, 0x03, 0x00, 0x00, 0x02, 0x06, 0x01, 0x00, 0x04, 0x0b, 0x08, 0x00, 0x09, 0x00, 0x00, 0x00
        /*0020*/ 	.byte	0x00, 0x00, 0x00, 0x00


//--------------------- .nv.info._Z16checkSymmetryGPUPiPbii --------------------------
	.section	.nv.info._Z16checkSymmetryGPUPiPbii,"",@"SHT_CUDA_INFO"
	.sectionflags	@""
	.align	4


	//----- nvinfo : EIATTR_CUDA_API_VERSION
	.align		4
        /*0000*/ 	.byte	0x04, 0x37
        /*0002*/ 	.short	(.L_13 - .L_12)
.L_12:
        /*0004*/ 	.word	0x00000082


	//----- nvinfo : EIATTR_KPARAM_INFO
	.align		4
.L_13:
        /*0008*/ 	.byte	0x04, 0x17
        /*000a*/ 	.short	(.L_15 - .L_14)
.L_14:
        /*000c*/ 	.word	0x00000000
        /*0010*/ 	.short	0x0003
        /*0012*/ 	.short	0x0014
        /*0014*/ 	.byte	0x00, 0xf0, 0x11, 0x00


	//----- nvinfo : EIATTR_KPARAM_INFO
	.align		4
.L_15:
        /*0018*/ 	.byte	0x04, 0x17
        /*001a*/ 	.short	(.L_17 - .L_16)
.L_16:
        /*001c*/ 	.word	0x00000000
        /*0020*/ 	.short	0x0002
        /*0022*/ 	.short	0x0010
        /*0024*/ 	.byte	0x00, 0xf0, 0x11, 0x00


	//----- nvinfo : EIATTR_KPARAM_INFO
	.align		4
.L_17:
        /*0028*/ 	.byte	0x04, 0x17
        /*002a*/ 	.short	(.L_19 - .L_18)
.L_18:
        /*002c*/ 	.word	0x00000000
        /*0030*/ 	.short	0x0001
        /*0032*/ 	.short	0x0008
        /*0034*/ 	.byte	0x00, 0xf5, 0x21, 0x00


	//----- nvinfo : EIATTR_KPARAM_INFO
	.align		4
.L_19:
        /*0038*/ 	.byte	0x04, 0x17
        /*003a*/ 	.short	(.L_21 - .L_20)
.L_20:
        /*003c*/ 	.word	0x00000000
        /*0040*/ 	.short	0x0000
        /*0042*/ 	.short	0x0000
        /*0044*/ 	.byte	0x00, 0xf5, 0x21, 0x00


	//----- nvinfo : EIATTR_SPARSE_MMA_MASK
	.align		4
.L_21:
        /*0048*/ 	.byte	0x03, 0x50
        /*004a*/ 	.short	0x0000


	//----- nvinfo : EIATTR_MAXREG_COUNT
	.align		4
        /*004c*/ 	.byte	0x03, 0x1b
        /*004e*/ 	.short	0x00ff


	//----- nvinfo : EIATTR_NUM_BARRIERS
	.align		4
        /*0050*/ 	.byte	0x02, 0x4c
        /*0052*/ 	.byte	0x01
	.zero		1


	//----- nvinfo : EIATTR_MERCURY_ISA_VERSION
	.align		4
        /*0054*/ 	.byte	0x03, 0x5f
        /*0056*/ 	.short	0x0101


	//----- nvinfo : EIATTR_VRC_CTA_INIT_COUNT
	.align		4
        /*0058*/ 	.byte	0x02, 0x4a
	.zero		1
	.zero		1


	//----- nvinfo : EIATTR_EXIT_INSTR_OFFSETS
	.align		4
        /*005c*/ 	.byte	0x04, 0x1c
        /*005e*/ 	.short	(.L_23 - .L_22)


	//   ....[0]....
.L_22:
        /*0060*/ 	.word	0x00001140


	//----- nvinfo : EIATTR_CBANK_PARAM_SIZE
	.align		4
.L_23:
        /*0064*/ 	.byte	0x03, 0x19
        /*0066*/ 	.short	0x0018


	//----- nvinfo : EIATTR_PARAM_CBANK
	.align		4
        /*0068*/ 	.byte	0x04, 0x0a
        /*006a*/ 	.short	(.L_25 - .L_24)
	.align		4
.L_24:
        /*006c*/ 	.word	index@(.nv.constant0._Z16checkSymmetryGPUPiPbii)
        /*0070*/ 	.short	0x0380
        /*0072*/ 	.short	0x0018


	//----- nvinfo : EIATTR_SW_WAR
	.align		4
.L_25:
        /*0074*/ 	.byte	0x04, 0x36
        /*0076*/ 	.short	(.L_27 - .L_26)
.L_26:
        /*0078*/ 	.word	0x00000008
.L_27:


//--------------------- .nv.info._Z18_IsRowSymmetricGPUPKiPbii --------------------------
	.section	.nv.info._Z18_IsRowSymmetricGPUPKiPbii,"",@"SHT_CUDA_INFO"
	.sectionflags	@""
	.align	4


	//----- nvinfo : EIATTR_CUDA_API_VERSION
	.align		4
        /*0000*/ 	.byte	0x04, 0x37
        /*0002*/ 	.short	(.L_29 - .L_28)
.L_28:
        /*0004*/ 	.word	0x00000082


	//----- nvinfo : EIATTR_KPARAM_INFO
	.align		4
.L_29:
        /*0008*/ 	.byte	0x04, 0x17
        /*000a*/ 	.short	(.L_31 - .L_30)
.L_30:
        /*000c*/ 	.word	0x00000000
        /*0010*/ 	.short	0x0003
        /*0012*/ 	.short	0x0014
        /*0014*/ 	.byte	0x00, 0xf0, 0x11, 0x00


	//----- nvinfo : EIATTR_KPARAM_INFO
	.align		4
.L_31:
        /*0018*/ 	.byte	0x04, 0x17
        /*001a*/ 	.short	(.L_33 - .L_32)
.L_32:
        /*001c*/ 	.word	0x00000000
        /*0020*/ 	.short	0x0002
        /*0022*/ 	.short	0x0010
        /*0024*/ 	.byte	0x00, 0xf0, 0x11, 0x00


	//----- nvinfo : EIATTR_KPARAM_INFO
	.align		4
.L_33:
        /*0028*/ 	.byte	0x04, 0x17
        /*002a*/ 	.short	(.L_35 - .L_34)
.L_34:
        /*002c*/ 	.word	0x00000000
        /*0030*/ 	.short	0x0001
        /*0032*/ 	.short	0x0008
        /*0034*/ 	.byte	0x00, 0xf5, 0x21, 0x00


	//----- nvinfo : EIATTR_KPARAM_INFO
	.align		4
.L_35:
        /*0038*/ 	.byte	0x04, 0x17
        /*003a*/ 	.short	(.L_37 - .L_36)
.L_36:
        /*003c*/ 	.word	0x00000000
        /*0040*/ 	.short	0x0000
        /*0042*/ 	.short	0x0000
        /*0044*/ 	.byte	0x00, 0xf5, 0x21, 0x00


	//----- nvinfo : EIATTR_SPARSE_MMA_MASK
	.align		4
.L_37:
        /*0048*/ 	.byte	0x03, 0x50
        /*004a*/ 	.short	0x0000


	//----- nvinfo : EIATTR_MAXREG_COUNT
	.align		4
        /*004c*/ 	.byte	0x03, 0x1b
        /*004e*/ 	.short	0x00ff


	//----- nvinfo : EIATTR_MERCURY_ISA_VERSION
	.align		4
        /*0050*/ 	.byte	0x03, 0x5f
        /*0052*/ 	.short	0x0101


	//----- nvinfo : EIATTR_VRC_CTA_INIT_COUNT
	.align		4
        /*0054*/ 	.byte	0x02, 0x4a
	.zero		1
	.zero		1


	//----- nvinfo : EIATTR_EXIT_INSTR_OFFSETS
	.align		4
        /*0058*/ 	.byte	0x04, 0x1c
        /*005a*/ 	.short	(.L_39 - .L_38)


	//   ....[0]....
.L_38:
        /*005c*/ 	.word	0x00000070


	//   ....[1]....
        /*0060*/ 	.word	0x00000100


	//   ....[2]....
        /*0064*/ 	.word	0x000004c0


	//   ....[3]....
        /*0068*/ 	.word	0x00000690


	//   ....[4]....
        /*006c*/ 	.word	0x000007c0


	//   ....[5]....
        /*0070*/ 	.word	0x00000850


	//   ....[6]....
        /*0074*/ 	.word	0x00000870


	//----- nvinfo : EIATTR_CBANK_PARAM_SIZE
	.align		4
.L_39:
        /*0078*/ 	.byte	0x03, 0x19
        /*007a*/ 	.short	0x0018


	//----- nvinfo : EIATTR_PARAM_CBANK
	.align		4
        /*007c*/ 	.byte	0x04, 0x0a
        /*007e*/ 	.short	(.L_41 - .L_40)
	.align		4
.L_40:
        /*0080*/ 	.word	index@(.nv.constant0._Z18_IsRowSymmetricGPUPKiPbii)
        /*0084*/ 	.short	0x0380
        /*0086*/ 	.short	0x0018


	//----- nvinfo : EIATTR_SW_WAR
	.align		4
.L_41:
        /*0088*/ 	.byte	0x04, 0x36
        /*008a*/ 	.short	(.L_43 - .L_42)
.L_42:
        /*008c*/ 	.word	0x00000008
.L_43:


//--------------------- .nv.callgraph             --------------------------
	.section	.nv.callgraph,"",@"SHT_CUDA_CALLGRAPH"
	.align	4
	.sectionentsize	8
	.align		4
        /*0000*/ 	.word	0x00000000
	.align		4
        /*0004*/ 	.word	0xffffffff
	.align		4
        /*0008*/ 	.word	0x00000000
	.align		4
        /*000c*/ 	.word	0xfffffffe
	.align		4
        /*0010*/ 	.word	0x00000000
	.align		4
        /*0014*/ 	.word	0xfffffffd
	.align		4
        /*0018*/ 	.word	0x00000000
	.align		4
        /*001c*/ 	.word	0xfffffffc


//--------------------- .text._Z16checkSymmetryGPUPiPbii --------------------------
	.section	.text._Z16checkSymmetryGPUPiPbii,"ax",@progbits
	.align	128
        .global         _Z16checkSymmetryGPUPiPbii
        .type           _Z16checkSymmetryGPUPiPbii,@function
        .size           _Z16checkSymmetryGPUPiPbii,(.L_x_8 - _Z16checkSymmetryGPUPiPbii)
        .other          _Z16checkSymmetryGPUPiPbii,@"STO_CUDA_ENTRY STV_DEFAULT"
_Z16checkSymmetryGPUPiPbii:
.text._Z16checkSymmetryGPUPiPbii:
[----:B------:R-:W-:Y:S08]  /*0000*/  LDC R1, c[0x0][0x37c] ;  /* 0x0000df00ff017b82 */ /* 0x000ff00000000800 */
[----:B------:R-:W0:Y:S01]  /*0010*/  LDC R21, c[0x0][0x394] ;  /* 0x0000e500ff157b82 */ /* 0x000e220000000800 */
[----:B------:R-:W1:Y:S01]  /*0020*/  LDCU.64 UR6, c[0x0][0x358] ;  /* 0x00006b00ff0677ac */ /* 0x000e620008000a00 */
[----:B------:R-:W-:Y:S01]  /*0030*/  HFMA2 R43, -RZ, RZ, 0, 5.9604644775390625e-08 ;  /* 0x00000001ff2b7431 */ /* 0x000fe200000001ff */
[----:B0-----:R-:W-:-:S13]  /*0040*/  ISETP.GE.AND P0, PT, R21, 0x20, PT ;  /* 0x000000201500780c */ /* 0x001fda0003f06270 */
[----:B-1----:R-:W-:Y:S05]  /*0050*/  @!P0 BRA `(.L_x_0) ;  /* 0x0000001000188947 */ /* 0x002fea0003800000 */
[----:B------:R-:W0:Y:S01]  /*0060*/  S2R R4, SR_TID.X ;  /* 0x0000000000047919 */ /* 0x000e220000002100 */
[----:B------:R-:W1:Y:S01]  /*0070*/  LDCU UR4, c[0x0][0x360] ;  /* 0x00006c00ff0477ac */ /* 0x000e620008000800 */
[----:B------:R-:W-:Y:S01]  /*0080*/  SHF.R.S32.HI R2, RZ, 0x1f, R21 ;  /* 0x0000001fff027819 */ /* 0x000fe20000011415 */
[----:B------:R-:W-:Y:S01]  /*0090*/  IMAD.MOV.U32 R43, RZ, RZ, 0x1 ;  /* 0x00000001ff2b7424 */ /* 0x000fe200078e00ff */
[----:B------:R-:W1:Y:S02]  /*00a0*/  S2R R5, SR_CTAID.X ;  /* 0x0000000000057919 */ /* 0x000e640000002500 */
[----:B------:R-:W-:-:S04]  /*00b0*/  LEA.HI R3, R2, R21, RZ, 0x5 ;  /* 0x0000001502037211 */ /* 0x000fc800078f28ff */
[----:B------:R-:W-:-:S04]  /*00c0*/  SHF.R.S32.HI R3, RZ, 0x5, R3 ;  /* 0x00000005ff037819 */ /* 0x000fc80000011403 */
[----:B------:R-:W-:Y:S02]  /*00d0*/  IADD3 R41, PT, PT, -R3, RZ, RZ ;  /* 0x000000ff03297210 */ /* 0x000fe40007ffe1ff */
[----:B0-----:R-:W-:Y:S02]  /*00e0*/  SHF.R.U32.HI R0, RZ, 0x4, R4 ;  /* 0x00000004ff007819 */ /* 0x001fe40000011604 */
[----:B------:R-:W-:-:S03]  /*00f0*/  LOP3.LUT R2, R4, 0xf, RZ, 0xc0, !PT ;  /* 0x0000000f04027812 */ /* 0x000fc600078ec0ff */
[----:B-1----:R-:W-:-:S04]  /*0100*/  IMAD R0, R5, UR4, R0 ;  /* 0x0000000405007c24 */ /* 0x002fc8000f8e0200 */
[CC--:B------:R-:W-:Y:S01]  /*0110*/  IMAD R24, R0.reuse, R21.reuse, R2 ;  /* 0x0000001500187224 */ /* 0x0c0fe200078e0202 */
[C---:B------:R-:W-:Y:S01]  /*0120*/  IADD3 R40, PT, PT, R0.reuse, 0xf1, RZ ;  /* 0x000000f100287810 */ /* 0x040fe20007ffe0ff */
[C---:B------:R-:W-:Y:S01]  /*0130*/  VIADD R39, R0.reuse, 0xe1 ;  /* 0x000000e100277836 */ /* 0x040fe20000000000 */
[C---:B------:R-:W-:Y:S01]  /*0140*/  IADD3 R38, PT, PT, R0.reuse, 0xd1, RZ ;  /* 0x000000d100267810 */ /* 0x040fe20007ffe0ff */
[C---:B------:R-:W-:Y:S01]  /*0150*/  IMAD R23, R21.reuse, 0x80, R24 ;  /* 0x0000008015177824 */ /* 0x040fe200078e0218 */
[C---:B------:R-:W-:Y:S01]  /*0160*/  IADD3 R36, PT, PT, R0.reuse, 0xb1, RZ ;  /* 0x000000b100247810 */ /* 0x040fe20007ffe0ff */
[C---:B------:R-:W-:Y:S01]  /*0170*/  VIADD R37, R0.reuse, 0xc1 ;  /* 0x000000c100257836 */ /* 0x040fe20000000000 */
        /* <DEDUP_REMOVED lines=10> */
[CC--:B------:R-:W-:Y:S01]  /*0220*/  LEA R3, R21.reuse, R24.reuse, 0x6 ;  /* 0x0000001815037211 */ /* 0x0c0fe200078e30ff */
[----:B------:R-:W-:Y:S01]  /*0230*/  IMAD R25, R0, R21, R21 ;  /* 0x0000001500197224 */ /* 0x000fe200078e0215 */
[C---:B------:R-:W-:Y:S01]  /*0240*/  LEA R4, R21.reuse, R23, 0x5 ;  /* 0x0000001715047211 */ /* 0x040fe200078e28ff */
[C---:B------:R-:W-:Y:S01]  /*0250*/  IMAD R22, R21.reuse, 0x40, R23 ;  /* 0x0000004015167824 */ /* 0x040fe200078e0217 */
[C---:B------:R-:W-:Y:S01]  /*0260*/  LEA R6, R21.reuse, R3, 0x5 ;  /* 0x0000000315067211 */ /* 0x040fe200078e28ff */
[-CC-:B------:R-:W-:Y:S01]  /*0270*/  IMAD R40, R40, R21.reuse, -R2.reuse ;  /* 0x0000001528287224 */ /* 0x180fe200078e0a02 */
[----:B------:R-:W-:Y:S01]  /*0280*/  LEA R0, R21, R24, 0x4 ;  /* 0x0000001815007211 */ /* 0x000fe200078e20ff */
[-CC-:B------:R-:W-:Y:S01]  /*0290*/  IMAD R39, R39, R21.reuse, -R2.reuse ;  /* 0x0000001527277224 */ /* 0x180fe200078e0a02 */
[C---:B------:R-:W-:Y:S01]  /*02a0*/  LEA R10, R21.reuse, R22, 0x4 ;  /* 0x00000016150a7211 */ /* 0x040fe200078e20ff */
[-CC-:B------:R-:W-:Y:S01]  /*02b0*/  IMAD R38, R38, R21.reuse, -R2.reuse ;  /* 0x0000001526267224 */ /* 0x180fe200078e0a02 */
[----:B------:R-:W-:Y:S01]  /*02c0*/  LEA R20, R21, R6, 0x4 ;  /* 0x0000000615147211 */ /* 0x000fe200078e20ff */
[----:B------:R-:W-:-:S02]  /*02d0*/  IMAD R37, R37, R21, -R2 ;  /* 0x0000001525257224 */ /* 0x000fc400078e0a02 */
[-CC-:B------:R-:W-:Y:S02]  /*02e0*/  IMAD R36, R36, R21.reuse, -R2.reuse ;  /* 0x0000001524247224 */ /* 0x180fe400078e0a02 */
[-CC-:B------:R-:W-:Y:S02]  /*02f0*/  IMAD R35, R35, R21.reuse, -R2.reuse ;  /* 0x0000001523237224 */ /* 0x180fe400078e0a02 */
[-CC-:B------:R-:W-:Y:S02]  /*0300*/  IMAD R34, R34, R21.reuse, -R2.reuse ;  /* 0x0000001522227224 */ /* 0x180fe400078e0a02 */
[-CC-:B------:R-:W-:Y:S02]  /*0310*/  IMAD R33, R33, R21.reuse, -R2.reuse ;  /* 0x0000001521217224 */ /* 0x180fe400078e0a02 */
[-CC-:B------:R-:W-:Y:S02]  /*0320*/  IMAD R32, R32, R21.reuse, -R2.reuse ;  /* 0x0000001520207224 */ /* 0x180fe400078e0a02 */
[----:B------:R-:W-:-:S02]  /*0330*/  IMAD R31, R31, R21, -R2 ;  /* 0x000000151f1f7224 */ /* 0x000fc400078e0a02 */
[-CC-:B------:R-:W-:Y:S02]  /*0340*/  IMAD R30, R30, R21.reuse, -R2.reuse ;  /* 0x000000151e1e7224 */ /* 0x180fe400078e0a02 */
[-CC-:B------:R-:W-:Y:S02]  /*0350*/  IMAD R29, R29, R21.reuse, -R2.reuse ;  /* 0x000000151d1d7224 */ /* 0x180fe400078e0a02 */
[-CC-:B------:R-:W-:Y:S02]  /*0360*/  IMAD R28, R28, R21.reuse, -R2.reuse ;  /* 0x000000151c1c7224 */ /* 0x180fe400078e0a02 */
[-CC-:B------:R-:W-:Y:S02]  /*0370*/  IMAD R27, R27, R21.reuse, -R2.reuse ;  /* 0x000000151b1b7224 */ /* 0x180fe400078e0a02 */
[--C-:B------:R-:W-:Y:S02]  /*0380*/  IMAD R26, R26, R21, -R2.reuse ;  /* 0x000000151a1a7224 */ /* 0x100fe400078e0a02 */
[----:B------:R-:W-:-:S02]  /*0390*/  IMAD.IADD R25, R25, 0x1, -R2 ;  /* 0x0000000119197824 */ /* 0x000fc400078e0a02 */
[C---:B------:R-:W-:Y:S02]  /*03a0*/  IMAD R2, R21.reuse, 0x20, R24 ;  /* 0x0000002015027824 */ /* 0x040fe400078e0218 */
[C---:B------:R-:W-:Y:S02]  /*03b0*/  IMAD R9, R21.reuse, 0x20, R22 ;  /* 0x0000002015097824 */ /* 0x040fe400078e0216 */
[C---:B------:R-:W-:Y:S01]  /*03c0*/  IMAD R5, R21.reuse, 0x10, R23 ;  /* 0x0000001015057824 */ /* 0x040fe200078e0217 */
[C---:B------:R-:W-:Y:S01]  /*03d0*/  LEA R8, R21.reuse, R2, 0x4 ;  /* 0x0000000215087211 */ /* 0x040fe200078e20ff */
[C---:B------:R-:W-:Y:S02]  /*03e0*/  IMAD R7, R21.reuse, 0x10, R3 ;  /* 0x0000001015077824 */ /* 0x040fe400078e0203 */
[C---:B------:R-:W-:Y:S02]  /*03f0*/  IMAD R11, R21.reuse, 0x10, R4 ;  /* 0x00000010150b7824 */ /* 0x040fe400078e0204 */
[----:B------:R-:W-:-:S07]  /*0400*/  IMAD R21, R21, 0x10, R9 ;  /* 0x0000001015157824 */ /* 0x000fce00078e0209 */
.L_x_1:
[----:B------:R-:W0:Y:S01]  /*0410*/  S2R R42, SR_TID.X ;  /* 0x00000000002a7919 */ /* 0x000e220000002100 */
[----:B------:R-:W1:Y:S08]  /*0420*/  LDC.64 R12, c[0x0][0x380] ;  /* 0x0000e000ff0c7b82 */ /* 0x000e700000000a00 */
[----:B------:R-:W2:Y:S01]  /*0430*/  S2UR UR5, SR_CgaCtaId ;  /* 0x00000000000579c3 */ /* 0x000ea20000008800 */
[----:B------:R-:W-:Y:S01]  /*0440*/  UMOV UR4, 0x400 ;  /* 0x0000040000047882 */ /* 0x000fe20000000000 */
[----:B-1----:R-:W-:-:S05]  /*0450*/  IMAD.WIDE.U32 R14, R24, 0x4, R12 ;  /* 0x00000004180e7825 */ /* 0x002fca00078e000c */
[----:B------:R1:W3:Y:S01]  /*0460*/  LDG.E R17, desc[UR6][R14.64] ;  /* 0x000000060e117981 */ /* 0x0002e2000c1e1900 */
[C---:B0-----:R-:W-:Y:S01]  /*0470*/  SHF.L.U32 R16, R42.reuse, 0x3, RZ ;  /* 0x000000032a107819 */ /* 0x041fe200000006ff */
[----:B------:R-:W-:Y:S01]  /*0480*/  IMAD.SHL.U32 R18, R42, 0x4, RZ ;  /* 0x000000042a127824 */ /* 0x000fe200078e00ff */
[----:B--2---:R-:W-:Y:S02]  /*0490*/  ULEA UR4, UR5, UR4, 0x18 ;  /* 0x0000000405047291 */ /* 0x004fe4000f8ec0ff */
[----:B------:R-:W-:Y:S02]  /*04a0*/  LOP3.LUT R16, R16, 0x1f80, RZ, 0xc0, !PT ;  /* 0x00001f8010107812 */ /* 0x000fe400078ec0ff */
[----:B------:R-:W-:Y:S01]  /*04b0*/  LOP3.LUT R19, R18, 0x3c, RZ, 0xc0, !PT ;  /* 0x0000003c12137812 */ /* 0x000fe200078ec0ff */
[----:B-1----:R-:W-:Y:S01]  /*04c0*/  VIADD R15, R25, 0xffffffff ;  /* 0xffffffff190f7836 */ /* 0x002fe20000000000 */
[----:B------:R-:W-:Y:S02]  /*04d0*/  IADD3 R16, PT, PT, R16, UR4, RZ ;  /* 0x0000000410107c10 */ /* 0x000fe4000fffe0ff */
[----:B------:R-:W-:Y:S01]  /*04e0*/  LOP3.LUT R45, R19, 0x7c, RZ, 0x3c, !PT ;  /* 0x0000007c132d7812 */ /* 0x000fe200078e3cff */
[----:B------:R-:W-:-:S04]  /*04f0*/  IMAD.WIDE.U32 R14, R15, 0x4, R12 ;  /* 0x000000040f0e7825 */ /* 0x000fc800078e000c */
[C---:B------:R-:W-:Y:S01]  /*0500*/  IMAD.IADD R18, R16.reuse, 0x1, R19 ;  /* 0x0000000110127824 */ /* 0x040fe200078e0213 */
[----:B------:R-:W-:Y:S02]  /*0510*/  IADD3 R19, PT, PT, R16, R45, RZ ;  /* 0x0000002d10137210 */ /* 0x000fe40007ffe0ff */
[----:B------:R0:W2:Y:S01]  /*0520*/  LDG.E R16, desc[UR6][R14.64] ;  /* 0x000000060e107981 */ /* 0x0000a2000c1e1900 */
[----:B------:R-:W-:-:S06]  /*0530*/  IMAD.WIDE.U32 R44, R0, 0x4, R12 ;  /* 0x00000004002c7825 */ /* 0x000fcc00078e000c */
[----:B------:R-:W4:Y:S01]  /*0540*/  LDG.E R45, desc[UR6][R44.64] ;  /* 0x000000062c2d7981 */ /* 0x000f22000c1e1900 */
[----:B0-----:R-:W-:-:S05]  /*0550*/  IADD3 R15, PT, PT, R26, -0x1, RZ ;  /* 0xffffffff1a0f7810 */ /* 0x001fca0007ffe0ff */
[----:B------:R-:W-:-:S05]  /*0560*/  IMAD.WIDE.U32 R14, R15, 0x4, R12 ;  /* 0x000000040f0e7825 */ /* 0x000fca00078e000c */
[----:B------:R0:W5:Y:S02]  /*0570*/  LDG.E R44, desc[UR6][R14.64] ;  /* 0x000000060e2c7981 */ /* 0x000164000c1e1900 */
[----:B0-----:R-:W-:-:S04]  /*0580*/  VIADD R15, R27, 0xffffffff ;  /* 0xffffffff1b0f7836 */ /* 0x001fc80000000000 */
[--C-:B------:R-:W-:Y:S01]  /*0590*/  IMAD.WIDE.U32 R14, R15, 0x4, R12.reuse ;  /* 0x000000040f0e7825 */ /* 0x100fe200078e000c */
[----:B---3--:R-:W-:Y:S04]  /*05a0*/  STS [R18], R17 ;  /* 0x0000001112007388 */ /* 0x008fe80000000800 */
[----:B--2---:R0:W-:Y:S02]  /*05b0*/  STS [R19], R16 ;  /* 0x0000001013007388 */ /* 0x0041e40000000800 */
[----:B0-----:R-:W-:-:S06]  /*05c0*/  IMAD.WIDE.U32 R16, R2, 0x4, R12 ;  /* 0x0000000402107825 */ /* 0x001fcc00078e000c */
[----:B------:R-:W2:Y:S04]  /*05d0*/  LDG.E R17, desc[UR6][R16.64] ;  /* 0x0000000610117981 */ /* 0x000ea8000c1e1900 */
[----:B------:R0:W3:Y:S04]  /*05e0*/  LDG.E R16, desc[UR6][R14.64] ;  /* 0x000000060e107981 */ /* 0x0000e8000c1e1900 */
[----:B----4-:R-:W-:Y:S04]  /*05f0*/  STS [R18+0x800], R45 ;  /* 0x0008002d12007388 */ /* 0x010fe80000000800 */
[----:B-----5:R1:W-:Y:S01]  /*0600*/  STS [R19+0x800], R44 ;  /* 0x0008002c13007388 */ /* 0x0203e20000000800 */
[----:B0-----:R-:W-:-:S05]  /*0610*/  IADD3 R15, PT, PT, R28, -0x1, RZ ;  /* 0xffffffff1c0f7810 */ /* 0x001fca0007ffe0ff */
[----:B------:R-:W-:-:S04]  /*0620*/  IMAD.WIDE.U32 R14, R15, 0x4, R12 ;  /* 0x000000040f0e7825 */ /* 0x000fc800078e000c */
[----:B-1----:R-:W-:-:S06]  /*0630*/  IMAD.WIDE.U32 R44, R8, 0x4, R12 ;  /* 0x00000004082c7825 */ /* 0x002fcc00078e000c */
[----:B------:R-:W4:Y:S04]  /*0640*/  LDG.E R45, desc[UR6][R44.64] ;  /* 0x000000062c2d7981 */ /* 0x000f28000c1e1900 */
[----:B------:R0:W5:Y:S02]  /*0650*/  LDG.E R44, desc[UR6][R14.64] ;  /* 0x000000060e2c7981 */ /* 0x000164000c1e1900 */
[----:B0-----:R-:W-:-:S04]  /*0660*/  VIADD R15, R29, 0xffffffff ;  /* 0xffffffff1d0f7836 */ /* 0x001fc80000000000 */
[--C-:B------:R-:W-:Y:S01]  /*0670*/  IMAD.WIDE.U32 R14, R15, 0x4, R12.reuse ;  /* 0x000000040f0e7825 */ /* 0x100fe200078e000c */
[----:B--2---:R-:W-:Y:S04]  /*0680*/  STS [R18+0x1000], R17 ;  /* 0x0010001112007388 */ /* 0x004fe80000000800 */
[----:B---3--:R0:W-:Y:S02]  /*0690*/  STS [R19+0x1000], R16 ;  /* 0x0010001013007388 */ /* 0x0081e40000000800 */
[----:B0-----:R-:W-:-:S06]  /*06a0*/  IMAD.WIDE.U32 R16, R3, 0x4, R12 ;  /* 0x0000000403107825 */ /* 0x001fcc00078e000c */
[----:B------:R-:W2:Y:S04]  /*06b0*/  LDG.E R17, desc[UR6][R16.64] ;  /* 0x0000000610117981 */ /* 0x000ea8000c1e1900 */
[----:B------:R0:W3:Y:S04]  /*06c0*/  LDG.E R16, desc[UR6][R14.64] ;  /* 0x000000060e107981 */ /* 0x0000e8000c1e1900 */
[----:B----4-:R-:W-:Y:S01]  /*06d0*/  STS [R18+0x1800], R45 ;  /* 0x0018002d12007388 */ /* 0x010fe20000000800 */
[----:B0-----:R-:W-:-:S03]  /*06e0*/  IADD3 R15, PT, PT, R30, -0x1, RZ ;  /* 0xffffffff1e0f7810 */ /* 0x001fc60007ffe0ff */
[----:B-----5:R0:W-:Y:S02]  /*06f0*/  STS [R19+0x1800], R44 ;  /* 0x0018002c13007388 */ /* 0x0201e40000000800 */
[----:B------:R-:W-:-:S04]  /*0700*/  IMAD.WIDE.U32 R14, R15, 0x4, R12 ;  /* 0x000000040f0e7825 */ /* 0x000fc800078e000c */
[----:B0-----:R-:W-:-:S06]  /*0710*/  IMAD.WIDE.U32 R44, R7, 0x4, R12 ;  /* 0x00000004072c7825 */ /* 0x001fcc00078e000c */
        /* <DEDUP_REMOVED lines=55> */
[--C-:B0-----:R-:W-:Y:S02]  /*0a90*/  IMAD.WIDE.U32 R44, R10, 0x4, R12.reuse ;  /* 0x000000040a2c7825 */ /* 0x101fe400078e000c */
[----:B------:R0:W4:Y:S04]  /*0aa0*/  LDG.E R15, desc[UR6][R14.64] ;  /* 0x000000060e0f7981 */ /* 0x000128000c1e1900 */
[----:B------:R-:W5:Y:S04]  /*0ab0*/  LDG.E R45, desc[UR6][R44.64] ;  /* 0x000000062c2d7981 */ /* 0x000f68000c1e1900 */
[----:B--2---:R-:W-:Y:S04]  /*0ac0*/  STS [R18+0x6000], R17 ;  /* 0x0060001112007388 */ /* 0x004fe80000000800 */
[----:B---3--:R1:W-:Y:S02]  /*0ad0*/  STS [R19+0x6000], R16 ;  /* 0x0060001013007388 */ /* 0x0083e40000000800 */
[----:B-1----:R-:W-:-:S06]  /*0ae0*/  IMAD.WIDE.U32 R16, R9, 0x4, R12 ;  /* 0x0000000409107825 */ /* 0x002fcc00078e000c */
[----:B------:R-:W2:Y:S01]  /*0af0*/  LDG.E R17, desc[UR6][R16.64] ;  /* 0x0000000610117981 */ /* 0x000ea2000c1e1900 */
[----:B0-----:R-:W-:-:S03]  /*0b00*/  VIADD R14, R39, 0xffffffff ;  /* 0xffffffff270e7836 */ /* 0x001fc60000000000 */
[----:B-----5:R0:W-:Y:S04]  /*0b10*/  STS [R18+0x6800], R45 ;  /* 0x0068002d12007388 */ /* 0x0201e80000000800 */
[----:B----4-:R1:W-:Y:S01]  /*0b20*/  STS [R19+0x6800], R15 ;  /* 0x0068000f13007388 */ /* 0x0103e20000000800 */
[----:B0-----:R-:W-:-:S04]  /*0b30*/  IMAD.WIDE.U32 R44, R21, 0x4, R12 ;  /* 0x00000004152c7825 */ /* 0x001fc800078e000c */
[----:B-1----:R-:W-:-:S06]  /*0b40*/  IMAD.WIDE.U32 R14, R14, 0x4, R12 ;  /* 0x000000040e0e7825 */ /* 0x002fcc00078e000c */
[----:B------:R-:W3:Y:S04]  /*0b50*/  LDG.E R14, desc[UR6][R14.64] ;  /* 0x000000060e0e7981 */ /* 0x000ee8000c1e1900 */
[----:B--2---:R0:W-:Y:S04]  /*0b60*/  STS [R18+0x7000], R17 ;  /* 0x0070001112007388 */ /* 0x0041e80000000800 */
[----:B0-----:R0:W2:Y:S02]  /*0b70*/  LDG.E R17, desc[UR6][R44.64] ;  /* 0x000000062c117981 */ /* 0x0010a4000c1e1900 */
[----:B0-----:R-:W-:-:S05]  /*0b80*/  IADD3 R45, PT, PT, R40, -0x1, RZ ;  /* 0xffffffff282d7810 */ /* 0x001fca0007ffe0ff */
[----:B------:R-:W-:-:S06]  /*0b90*/  IMAD.WIDE.U32 R44, R45, 0x4, R12 ;  /* 0x000000042d2c7825 */ /* 0x000fcc00078e000c */
[----:B------:R-:W4:Y:S04]  /*0ba0*/  LDG.E R44, desc[UR6][R44.64] ;  /* 0x000000062c2c7981 */ /* 0x000f28000c1e1900 */
[----:B---3--:R-:W-:Y:S01]  /*0bb0*/  STS [R19+0x7000], R14 ;  /* 0x0070000e13007388 */ /* 0x008fe20000000800 */
[----:B------:R-:W-:Y:S01]  /*0bc0*/  LEA R42, R42, UR4, 0x7 ;  /* 0x000000042a2a7c11 */ /* 0x000fe2000f8e38ff */
[----:B------:R-:W-:Y:S01]  /*0bd0*/  VIADD R41, R41, 0x1 ;  /* 0x0000000129297836 */ /* 0x000fe20000000000 */
[----:B------:R-:W-:Y:S01]  /*0be0*/  IADD3 R40, PT, PT, R40, -0x10, RZ ;  /* 0xfffffff028287810 */ /* 0x000fe20007ffe0ff */
        /* <DEDUP_REMOVED lines=15> */
[----:B------:R-:W-:Y:S01]  /*0ce0*/  IADD3 R21, PT, PT, R21, 0x10, RZ ;  /* 0x0000001015157810 */ /* 0x000fe20007ffe0ff */
        /* <DEDUP_REMOVED lines=9> */
[----:B------:R-:W-:-:S02]  /*0d80*/  IADD3 R23, PT, PT, R23, 0x10, RZ ;  /* 0x0000001017177810 */ /* 0x000fc40007ffe0ff */
[----:B------:R-:W-:Y:S02]  /*0d90*/  IADD3 R6, PT, PT, R6, 0x10, RZ ;  /* 0x0000001006067810 */ /* 0x000fe40007ffe0ff */
[----:B------:R-:W-:Y:S02]  /*0da0*/  IADD3 R7, PT, PT, R7, 0x10, RZ ;  /* 0x0000001007077810 */ /* 0x000fe40007ffe0ff */
[----:B------:R-:W-:Y:S02]  /*0db0*/  IADD3 R8, PT, PT, R8, 0x10, RZ ;  /* 0x0000001008087810 */ /* 0x000fe40007ffe0ff */
[----:B------:R-:W-:Y:S02]  /*0dc0*/  IADD3 R2, PT, PT, R2, 0x10, RZ ;  /* 0x0000001002027810 */ /* 0x000fe40007ffe0ff */
[----:B------:R-:W-:Y:S01]  /*0dd0*/  IADD3 R24, PT, PT, R24, 0x10, RZ ;  /* 0x0000001018187810 */ /* 0x000fe20007ffe0ff */
[----:B--2---:R-:W-:Y:S04]  /*0de0*/  STS [R18+0x7800], R17 ;  /* 0x0078001112007388 */ /* 0x004fe80000000800 */
[----:B----4-:R-:W-:Y:S01]  /*0df0*/  STS [R19+0x7800], R44 ;  /* 0x0078002c13007388 */ /* 0x010fe20000000800 */
[----:B------:R-:W-:Y:S06]  /*0e00*/  BAR.SYNC.DEFER_BLOCKING 0x0 ;  /* 0x0000000000007b1d */ /* 0x000fec0000010000 */
[----:B------:R-:W-:Y:S04]  /*0e10*/  LDS.128 R12, [R42] ;  /* 0x000000002a0c7984 */ /* 0x000fe80000000c00 */
[----:B------:R-:W0:Y:S02]  /*0e20*/  LDS.128 R16, [R42+0x70] ;  /* 0x000070002a107984 */ /* 0x000e240000000c00 */
[----:B0-----:R-:W-:-:S02]  /*0e30*/  ISETP.NE.AND P4, PT, R12, R19, PT ;  /* 0x000000130c00720c */ /* 0x001fc40003f85270 */
[----:B------:R-:W-:Y:S02]  /*0e40*/  ISETP.NE.AND P1, PT, R13, R18, PT ;  /* 0x000000120d00720c */ /* 0x000fe40003f25270 */
[----:B------:R-:W-:Y:S02]  /*0e50*/  ISETP.NE.AND P0, PT, R14, R17, PT ;  /* 0x000000110e00720c */ /* 0x000fe40003f05270 */
[----:B------:R-:W-:Y:S02]  /*0e60*/  ISETP.NE.AND P2, PT, R15, R16, PT ;  /* 0x000000100f00720c */ /* 0x000fe40003f45270 */
[----:B------:R-:W-:Y:S04]  /*0e70*/  LDS.128 R12, [R42+0x10] ;  /* 0x000010002a0c7984 */ /* 0x000fe80000000c00 */
[----:B------:R-:W0:Y:S01]  /*0e80*/  LDS.128 R16, [R42+0x60] ;  /* 0x000060002a107984 */ /* 0x000e220000000c00 */
[----:B------:R-:W-:-:S04]  /*0e90*/  SEL R43, R43, RZ, !P4 ;  /* 0x000000ff2b2b7207 */ /* 0x000fc80006000000 */
[----:B------:R-:W-:Y:S02]  /*0ea0*/  SEL R43, R43, RZ, !P1 ;  /* 0x000000ff2b2b7207 */ /* 0x000fe40004800000 */
[----:B0-----:R-:W-:Y:S02]  /*0eb0*/  ISETP.NE.AND P6, PT, R12, R19, PT ;  /* 0x000000130c00720c */ /* 0x001fe40003fc5270 */
[----:B------:R-:W-:Y:S02]  /*0ec0*/  ISETP.NE.AND P5, PT, R13, R18, PT ;  /* 0x000000120d00720c */ /* 0x000fe40003fa5270 */
[----:B------:R-:W-:Y:S02]  /*0ed0*/  ISETP.NE.AND P3, PT, R14, R17, PT ;  /* 0x000000110e00720c */ /* 0x000fe40003f65270 */
[----:B------:R-:W-:Y:S02]  /*0ee0*/  ISETP.NE.AND P4, PT, R15, R16, PT ;  /* 0x000000100f00720c */ /* 0x000fe40003f85270 */
[----:B------:R-:W-:Y:S04]  /*0ef0*/  LDS.128 R12, [R42+0x20] ;  /* 0x000020002a0c7984 */ /* 0x000fe80000000c00 */
[----:B------:R-:W0:Y:S01]  /*0f00*/  LDS.128 R16, [R42+0x50] ;  /* 0x000050002a107984 */ /* 0x000e220000000c00 */
[----:B------:R-:W-:-:S04]  /*0f10*/  SEL R43, R43, RZ, !P0 ;  /* 0x000000ff2b2b7207 */ /* 0x000fc80004000000 */
[----:B------:R-:W-:-:S04]  /*0f20*/  SEL R43, R43, RZ, !P2 ;  /* 0x000000ff2b2b7207 */ /* 0x000fc80005000000 */
[----:B------:R-:W-:-:S04]  /*0f30*/  SEL R43, R43, RZ, !P6 ;  /* 0x000000ff2b2b7207 */ /* 0x000fc80007000000 */
        /* <DEDUP_REMOVED lines=11> */
[----:B------:R-:W-:Y:S01]  /*0ff0*/  SEL R43, R43, RZ, !P2 ;  /* 0x000000ff2b2b7207 */ /* 0x000fe20005000000 */
[----:B------:R-:W-:Y:S01]  /*1000*/  BAR.SYNC.DEFER_BLOCKING 0x0 ;  /* 0x0000000000007b1d */ /* 0x000fe20000010000 */
[----:B------:R-:W-:Y:S02]  /*1010*/  ISETP.NE.AND P0, PT, R41, RZ, PT ;  /* 0x000000ff2900720c */ /* 0x000fe40003f05270 */
[----:B------:R-:W-:Y:S02]  /*1020*/  SEL R43, R43, RZ, !P6 ;  /* 0x000000ff2b2b7207 */ /* 0x000fe40007000000 */
[----:B0-----:R-:W-:Y:S02]  /*1030*/  ISETP.NE.AND P5, PT, R12, R19, PT ;  /* 0x000000130c00720c */ /* 0x001fe40003fa5270 */
[----:B------:R-:W-:Y:S02]  /*1040*/  ISETP.NE.AND P4, PT, R13, R18, PT ;  /* 0x000000120d00720c */ /* 0x000fe40003f85270 */
[----:B------:R-:W-:-:S02]  /*1050*/  SEL R43, R43, RZ, !P5 ;  /* 0x000000ff2b2b7207 */ /* 0x000fc40006800000 */
[----:B------:R-:W-:Y:S02]  /*1060*/  ISETP.NE.AND P3, PT, R14, R17, PT ;  /* 0x000000110e00720c */ /* 0x000fe40003f65270 */
[----:B------:R-:W-:Y:S02]  /*1070*/  SEL R43, R43, RZ, !P4 ;  /* 0x000000ff2b2b7207 */ /* 0x000fe40006000000 */
[----:B------:R-:W-:Y:S02]  /*1080*/  ISETP.NE.AND P1, PT, R15, R16, PT ;  /* 0x000000100f00720c */ /* 0x000fe40003f25270 */
[----:B------:R-:W-:-:S04]  /*1090*/  SEL R43, R43, RZ, !P3 ;  /* 0x000000ff2b2b7207 */ /* 0x000fc80005800000 */
[----:B------:R-:W-:Y:S01]  /*10a0*/  SEL R43, R43, RZ, !P1 ;  /* 0x000000ff2b2b7207 */ /* 0x000fe20004800000 */
[----:B------:R-:W-:Y:S06]  /*10b0*/  @P0 BRA `(.L_x_1) ;  /* 0xfffffff000d40947 */ /* 0x000fec000383ffff */
.L_x_0:
[----:B------:R-:W0:Y:S01]  /*10c0*/  S2R R2, SR_CTAID.X ;  /* 0x0000000000027919 */ /* 0x000e220000002500 */
[----:B------:R-:W0:Y:S01]  /*10d0*/  LDCU UR4, c[0x0][0x360] ;  /* 0x00006c00ff0477ac */ /* 0x000e220008000800 */
[----:B------:R-:W0:Y:S01]  /*10e0*/  S2R R3, SR_TID.X ;  /* 0x0000000000037919 */ /* 0x000e220000002100 */
[----:B------:R-:W1:Y:S01]  /*10f0*/  LDCU.64 UR8, c[0x0][0x388] ;  /* 0x00007100ff0877ac */ /* 0x000e620008000a00 */
[----:B0-----:R-:W-:-:S05]  /*1100*/  IMAD R2, R2, UR4, R3 ;  /* 0x0000000402027c24 */ /* 0x001fca000f8e0203 */
[----:B-1----:R-:W-:-:S04]  /*1110*/  IADD3 R2, P0, PT, R2, UR8, RZ ;  /* 0x0000000802027c10 */ /* 0x002fc8000ff1e0ff */
[----:B------:R-:W-:-:S05]  /*1120*/  IADD3.X R3, PT, PT, RZ, UR9, RZ, P0, !PT ;  /* 0x00000009ff037c10 */ /* 0x000fca00087fe4ff */
[----:B------:R-:W-:Y:S01]  /*1130*/  STG.E.U8 desc[UR6][R2.64], R43 ;  /* 0x0000002b02007986 */ /* 0x000fe2000c101106 */
[----:B------:R-:W-:Y:S05]  /*1140*/  EXIT ;  /* 0x000000000000794d */ /* 0x000fea0003800000 */
.L_x_2:
[----:B------:R-:W-:-:S00]  /*1150*/  BRA `(.L_x_2) ;  /* 0xfffffffc00fc7947 */ /* 0x000fc0000383ffff */
[----:B------:R-:W-:-:S00]  /*1160*/  NOP ;  /* 0x0000000000007918 */ /* 0x000fc00000000000 */
        /* <DEDUP_REMOVED lines=9> */
.L_x_8:


//--------------------- .text._Z18_IsRowSymmetricGPUPKiPbii --------------------------
	.section	.text._Z18_IsRowSymmetricGPUPKiPbii,"ax",@progbits
	.align	128
        .global         _Z18_IsRowSymmetricGPUPKiPbii
        .type           _Z18_IsRowSymmetricGPUPKiPbii,@function
        .size           _Z18_IsRowSymmetricGPUPKiPbii,(.L_x_9 - _Z18_IsRowSymmetricGPUPKiPbii)
        .other          _Z18_IsRowSymmetricGPUPKiPbii,@"STO_CUDA_ENTRY STV_DEFAULT"
_Z18_IsRowSymmetricGPUPKiPbii:
.text._Z18_IsRowSymmetricGPUPKiPbii:
[----:B------:R-:W-:Y:S01]  /*0000*/  LDC R1, c[0x0][0x37c] ;  /* 0x0000df00ff017b82 */ /* 0x000fe20000000800 */
[----:B------:R-:W0:Y:S07]  /*0010*/  S2R R0, SR_TID.X ;  /* 0x0000000000007919 */ /* 0x000e2e0000002100 */
[----:B------:R-:W0:Y:S01]  /*0020*/  S2UR UR4, SR_CTAID.X ;  /* 0x00000000000479c3 */ /* 0x000e220000002500 */
[----:B------:R-:W1:Y:S07]  /*0030*/  LDCU UR5, c[0x0][0x390] ;  /* 0x00007200ff0577ac */ /* 0x000e6e0008000800 */
[----:B------:R-:W0:Y:S02]  /*0040*/  LDC R5, c[0x0][0x360] ;  /* 0x0000d800ff057b82 */ /* 0x000e240000000800 */
[----:B0-----:R-:W-:-:S05]  /*0050*/  IMAD R5, R5, UR4, R0 ;  /* 0x0000000405057c24 */ /* 0x001fca000f8e0200 */
[----:B-1----:R-:W-:-:S13]  /*0060*/  ISETP.GE.AND P0, PT, R5, UR5, PT ;  /* 0x0000000505007c0c */ /* 0x002fda000bf06270 */
[----:B------:R-:W-:Y:S05]  /*0070*/  @P0 EXIT ;  /* 0x000000000000094d */ /* 0x000fea0003800000 */
[----:B------:R-:W0:Y:S01]  /*0080*/  LDC R10, c[0x0][0x394] ;  /* 0x0000e500ff0a7b82 */ /* 0x000e220000000800 */
[----:B------:R-:W1:Y:S01]  /*0090*/  LDCU.64 UR6, c[0x0][0x388] ;  /* 0x00007100ff0677ac */ /* 0x000e620008000a00 */
[----:B------:R-:W-:Y:S01]  /*00a0*/  IMAD.MOV.U32 R0, RZ, RZ, 0x1 ;  /* 0x00000001ff007424 */ /* 0x000fe200078e00ff */
[----:B------:R-:W2:Y:S01]  /*00b0*/  LDCU.64 UR4, c[0x0][0x358] ;  /* 0x00006b00ff0477ac */ /* 0x000ea20008000a00 */
[----:B-1----:R-:W-:-:S04]  /*00c0*/  IADD3 R2, P1, PT, R5, UR6, RZ ;  /* 0x0000000605027c10 */ /* 0x002fc8000ff3e0ff */
[----:B------:R-:W-:Y:S02]  /*00d0*/  LEA.HI.X.SX32 R3, R5, UR7, 0x1, P1 ;  /* 0x0000000705037c11 */ /* 0x000fe400088f0eff */
[----:B0-----:R-:W-:-:S03]  /*00e0*/  ISETP.GE.AND P0, PT, R10, 0x2, PT ;  /* 0x000000020a00780c */ /* 0x001fc60003f06270 */
[----:B--2---:R0:W-:Y:S10]  /*00f0*/  STG.E.U8 desc[UR4][R2.64], R0 ;  /* 0x0000000002007986 */ /* 0x0041f4000c101104 */
[----:B0-----:R-:W-:Y:S05]  /*0100*/  @!P0 EXIT ;  /* 0x000000000000894d */ /* 0x001fea0003800000 */
[-C--:B------:R-:W-:Y:S01]  /*0110*/  LEA.HI R4, R10, R10.reuse, RZ, 0x1 ;  /* 0x0000000a0a047211 */ /* 0x080fe200078f08ff */
[----:B------:R-:W-:-:S03]  /*0120*/  IMAD R5, R5, R10, RZ ;  /* 0x0000000a05057224 */ /* 0x000fc600078e02ff */
[----:B------:R-:W-:-:S04]  /*0130*/  SHF.R.S32.HI R4, RZ, 0x1, R4 ;  /* 0x00000001ff047819 */ /* 0x000fc80000011404 */
[C---:B------:R-:W-:Y:S01]  /*0140*/  LOP3.LUT R16, R4.reuse, 0x7, RZ, 0xc0, !PT ;  /* 0x0000000704107812 */ /* 0x040fe200078ec0ff */
[----:B------:R-:W-:-:S03]  /*0150*/  VIADD R0, R4, 0xffffffff ;  /* 0xffffffff04007836 */ /* 0x000fc60000000000 */
[----:B------:R-:W-:Y:S02]  /*0160*/  ISETP.NE.AND P0, PT, R16, RZ, PT ;  /* 0x000000ff1000720c */ /* 0x000fe40003f05270 */
[----:B------:R-:W-:Y:S01]  /*0170*/  ISETP.GE.U32.AND P1, PT, R0, 0x7, PT ;  /* 0x000000070000780c */ /* 0x000fe20003f26070 */
[----:B------:R-:W-:-:S12]  /*0180*/  IMAD.MOV.U32 R0, RZ, RZ, RZ ;  /* 0x000000ffff007224 */ /* 0x000fd800078e00ff */
[----:B------:R-:W-:Y:S05]  /*0190*/  @!P1 BRA `(.L_x_3) ;  /* 0x0000000000c89947 */ /* 0x000fea0003800000 */
[----:B------:R-:W0:Y:S01]  /*01a0*/  LDC.64 R6, c[0x0][0x380] ;  /* 0x0000e000ff067b82 */ /* 0x000e220000000a00 */
[----:B------:R-:W-:Y:S01]  /*01b0*/  LOP3.LUT R0, R4, 0x3ffffff8, RZ, 0xc0, !PT ;  /* 0x3ffffff804007812 */ /* 0x000fe200078ec0ff */
[----:B------:R-:W-:-:S04]  /*01c0*/  VIADD R13, R10, 0xffffffff ;  /* 0xffffffff0a0d7836 */ /* 0x000fc80000000000 */
[----:B------:R-:W-:Y:S02]  /*01d0*/  IMAD.MOV R12, RZ, RZ, -R0 ;  /* 0x000000ffff0c7224 */ /* 0x000fe400078e0a00 */
[----:B0-----:R-:W-:-:S03]  /*01e0*/  IMAD.WIDE R6, R5, 0x4, R6 ;  /* 0x0000000405067825 */ /* 0x001fc600078e0206 */
[C---:B------:R-:W-:Y:S02]  /*01f0*/  IADD3 R14, P1, PT, R6.reuse, 0x10, RZ ;  /* 0x00000010060e7810 */ /* 0x040fe40007f3e0ff */
[----:B------:R-:W-:-:S03]  /*0200*/  IADD3 R8, P2, PT, R6, -0xc, RZ ;  /* 0xfffffff406087810 */ /* 0x000fc60007f5e0ff */
[----:B------:R-:W-:Y:S01]  /*0210*/  IMAD.X R15, RZ, RZ, R7, P1 ;  /* 0x000000ffff0f7224 */ /* 0x000fe200008e0607 */
[----:B------:R-:W-:-:S09]  /*0220*/  IADD3.X R9, PT, PT, R7, -0x1, RZ, P2, !PT ;  /* 0xffffffff07097810 */ /* 0x000fd200017fe4ff */
.L_x_4:
[----:B------:R-:W-:-:S04]  /*0230*/  IMAD.WIDE R10, R13, 0x4, R8 ;  /* 0x000000040d0a7825 */ /* 0x000fc800078e0208 */
[----:B------:R-:W-:Y:S02]  /*0240*/  IMAD.MOV.U32 R6, RZ, RZ, R14 ;  /* 0x000000ffff067224 */ /* 0x000fe400078e000e */
[----:B------:R-:W-:Y:S02]  /*0250*/  IMAD.MOV.U32 R7, RZ, RZ, R15 ;  /* 0x000000ffff077224 */ /* 0x000fe400078e000f */
[----:B------:R-:W2:Y:S04]  /*0260*/  LDG.E R15, desc[UR4][R10.64+0xc] ;  /* 0x00000c040a0f7981 */ /* 0x000ea8000c1e1900 */
[----:B------:R-:W2:Y:S02]  /*0270*/  LDG.E R14, desc[UR4][R6.64+-0x10] ;  /* 0xfffff004060e7981 */ /* 0x000ea4000c1e1900 */
[----:B--2---:R-:W-:-:S13]  /*0280*/  ISETP.NE.AND P1, PT, R14, R15, PT ;  /* 0x0000000f0e00720c */ /* 0x004fda0003f25270 */
[----:B0-----:R0:W-:Y:S04]  /*0290*/  @P1 STG.E.U8 desc[UR4][R2.64], RZ ;  /* 0x000000ff02001986 */ /* 0x0011e8000c101104 */
[----:B------:R-:W2:Y:S04]  /*02a0*/  LDG.E R14, desc[UR4][R6.64+-0xc] ;  /* 0xfffff404060e7981 */ /* 0x000ea8000c1e1900 */
[----:B------:R-:W2:Y:S02]  /*02b0*/  LDG.E R15, desc[UR4][R10.64+0x8] ;  /* 0x000008040a0f7981 */ /* 0x000ea4000c1e1900 */
[----:B--2---:R-:W-:-:S13]  /*02c0*/  ISETP.NE.AND P1, PT, R14, R15, PT ;  /* 0x0000000f0e00720c */ /* 0x004fda0003f25270 */
[----:B------:R0:W-:Y:S04]  /*02d0*/  @P1 STG.E.U8 desc[UR4][R2.64], RZ ;  /* 0x000000ff02001986 */ /* 0x0001e8000c101104 */
        /* <DEDUP_REMOVED lines=21> */
[----:B------:R-:W2:Y:S01]  /*0430*/  LDG.E R14, desc[UR4][R6.64+0xc] ;  /* 0x00000c04060e7981 */ /* 0x000ea2000c1e1900 */
[----:B------:R-:W-:-:S05]  /*0440*/  VIADD R12, R12, 0x8 ;  /* 0x000000080c0c7836 */ /* 0x000fca0000000000 */
[----:B------:R-:W-:Y:S01]  /*0450*/  ISETP.NE.AND P2, PT, R12, RZ, PT ;  /* 0x000000ff0c00720c */ /* 0x000fe20003f45270 */
[----:B------:R-:W-:Y:S01]  /*0460*/  VIADD R13, R13, 0xfffffff8 ;  /* 0xfffffff80d0d7836 */ /* 0x000fe20000000000 */
[----:B--2---:R-:W-:-:S13]  /*0470*/  ISETP.NE.AND P1, PT, R14, R15, PT ;  /* 0x0000000f0e00720c */ /* 0x004fda0003f25270 */
[----:B------:R0:W-:Y:S01]  /*0480*/  @P1 STG.E.U8 desc[UR4][R2.64], RZ ;  /* 0x000000ff02001986 */ /* 0x0001e2000c101104 */
[----:B------:R-:W-:-:S05]  /*0490*/  IADD3 R14, P1, PT, R6, 0x20, RZ ;  /* 0x00000020060e7810 */ /* 0x000fca0007f3e0ff */
[----:B------:R-:W-:Y:S01]  /*04a0*/  IMAD.X R15, RZ, RZ, R7, P1 ;  /* 0x000000ffff0f7224 */ /* 0x000fe200008e0607 */
[----:B------:R-:W-:Y:S07]  /*04b0*/  @P2 BRA `(.L_x_4) ;  /* 0xfffffffc005c2947 */ /* 0x000fee000383ffff */
.L_x_3:
[----:B------:R-:W-:Y:S05]  /*04c0*/  @!P0 EXIT ;  /* 0x000000000000894d */ /* 0x000fea0003800000 */
[----:B------:R-:W1:Y:S01]  /*04d0*/  LDC.64 R6, c[0x0][0x380] ;  /* 0x0000e000ff067b82 */ /* 0x000e620000000a00 */
[----:B------:R-:W-:Y:S02]  /*04e0*/  ISETP.GE.U32.AND P1, PT, R16, 0x4, PT ;  /* 0x000000041000780c */ /* 0x000fe40003f26070 */
[----:B------:R-:W-:-:S04]  /*04f0*/  LOP3.LUT R13, R4, 0x3, RZ, 0xc0, !PT ;  /* 0x00000003040d7812 */ /* 0x000fc800078ec0ff */
[----:B------:R-:W-:Y:S01]  /*0500*/  ISETP.NE.AND P0, PT, R13, RZ, PT ;  /* 0x000000ff0d00720c */ /* 0x000fe20003f05270 */
[----:B-1----:R-:W-:-:S06]  /*0510*/  IMAD.WIDE R6, R5, 0x4, R6 ;  /* 0x0000000405067825 */ /* 0x002fcc00078e0206 */
[----:B------:R-:W-:Y:S06]  /*0520*/  @!P1 BRA `(.L_x_5) ;  /* 0x0000000000589947 */ /* 0x000fec0003800000 */
[----:B------:R-:W1:Y:S01]  /*0530*/  LDCU UR6, c[0x0][0x394] ;  /* 0x00007280ff0677ac */ /* 0x000e620008000800 */
[----:B------:R-:W-:Y:S01]  /*0540*/  LOP3.LUT R5, RZ, R0, RZ, 0x33, !PT ;  /* 0x00000000ff057212 */ /* 0x000fe200078e33ff */
[----:B------:R-:W-:-:S04]  /*0550*/  IMAD.WIDE.U32 R8, R0, 0x4, R6 ;  /* 0x0000000400087825 */ /* 0x000fc800078e0006 */
[----:B-1----:R-:W-:-:S04]  /*0560*/  VIADD R5, R5, UR6 ;  /* 0x0000000605057c36 */ /* 0x002fc80008000000 */
[----:B------:R-:W-:Y:S02]  /*0570*/  IMAD.WIDE R10, R5, 0x4, R6 ;  /* 0x00000004050a7825 */ /* 0x000fe400078e0206 */
        /* <DEDUP_REMOVED lines=14> */
[----:B------:R-:W-:Y:S01]  /*0660*/  VIADD R0, R0, 0x4 ;  /* 0x0000000400007836 */ /* 0x000fe20000000000 */
[----:B--2---:R-:W-:-:S13]  /*0670*/  ISETP.NE.AND P1, PT, R5, R12, PT ;  /* 0x0000000c0500720c */ /* 0x004fda0003f25270 */
[----:B------:R1:W-:Y:S02]  /*0680*/  @P1 STG.E.U8 desc[UR4][R2.64], RZ ;  /* 0x000000ff02001986 */ /* 0x0003e4000c101104 */
.L_x_5:
[----:B------:R-:W-:Y:S05]  /*0690*/  @!P0 EXIT ;  /* 0x000000000000894d */ /* 0x000fea0003800000 */
[----:B------:R-:W-:Y:S02]  /*06a0*/  ISETP.NE.AND P1, PT, R13, 0x1, PT ;  /* 0x000000010d00780c */ /* 0x000fe40003f25270 */
[----:B------:R-:W-:-:S04]  /*06b0*/  LOP3.LUT R4, R4, 0x1, RZ, 0xc0, !PT ;  /* 0x0000000104047812 */ /* 0x000fc800078ec0ff */
[----:B------:R-:W-:-:S07]  /*06c0*/  ISETP.NE.U32.AND P0, PT, R4, 0x1, PT ;  /* 0x000000010400780c */ /* 0x000fce0003f05070 */
[----:B------:R-:W-:Y:S06]  /*06d0*/  @!P1 BRA `(.L_x_6) ;  /* 0x0000000000389947 */ /* 0x000fec0003800000 */
[----:B------:R-:W2:Y:S01]  /*06e0*/  LDCU UR6, c[0x0][0x394] ;  /* 0x00007280ff0677ac */ /* 0x000ea20008000800 */
[----:B------:R-:W-:-:S05]  /*06f0*/  LOP3.LUT R4, RZ, R0, RZ, 0x33, !PT ;  /* 0x00000000ff047212 */ /* 0x000fca00078e33ff */
[----:B--2---:R-:W-:Y:S02]  /*0700*/  VIADD R9, R4, UR6 ;  /* 0x0000000604097c36 */ /* 0x004fe40008000000 */
[----:B------:R-:W-:-:S04]  /*0710*/  IMAD.WIDE.U32 R4, R0, 0x4, R6 ;  /* 0x0000000400047825 */ /* 0x000fc800078e0006 */
[----:B------:R-:W-:Y:S01]  /*0720*/  IMAD.WIDE R8, R9, 0x4, R6 ;  /* 0x0000000409087825 */ /* 0x000fe200078e0206 */
[----:B------:R-:W2:Y:S04]  /*0730*/  LDG.E R10, desc[UR4][R4.64] ;  /* 0x00000004040a7981 */ /* 0x000ea8000c1e1900 */
[----:B------:R-:W2:Y:S02]  /*0740*/  LDG.E R11, desc[UR4][R8.64] ;  /* 0x00000004080b7981 */ /* 0x000ea4000c1e1900 */
[----:B--2---:R-:W-:-:S13]  /*0750*/  ISETP.NE.AND P1, PT, R10, R11, PT ;  /* 0x0000000b0a00720c */ /* 0x004fda0003f25270 */
[----:B------:R2:W-:Y:S04]  /*0760*/  @P1 STG.E.U8 desc[UR4][R2.64], RZ ;  /* 0x000000ff02001986 */ /* 0x0005e8000c101104 */
[----:B------:R-:W3:Y:S04]  /*0770*/  LDG.E R10, desc[UR4][R4.64+0x4] ;  /* 0x00000404040a7981 */ /* 0x000ee8000c1e1900 */
[----:B------:R-:W3:Y:S01]  /*0780*/  LDG.E R11, desc[UR4][R8.64+-0x4] ;  /* 0xfffffc04080b7981 */ /* 0x000ee2000c1e1900 */
[----:B------:R-:W-:Y:S01]  /*0790*/  VIADD R0, R0, 0x2 ;  /* 0x0000000200007836 */ /* 0x000fe20000000000 */
[----:B---3--:R-:W-:-:S13]  /*07a0*/  ISETP.NE.AND P1, PT, R10, R11, PT ;  /* 0x0000000b0a00720c */ /* 0x008fda0003f25270 */
[----:B------:R2:W-:Y:S02]  /*07b0*/  @P1 STG.E.U8 desc[UR4][R2.64], RZ ;  /* 0x000000ff02001986 */ /* 0x0005e4000c101104 */
.L_x_6:
[----:B------:R-:W-:Y:S05]  /*07c0*/  @P0 EXIT ;  /* 0x000000000000094d */ /* 0x000fea0003800000 */
[----:B------:R-:W3:Y:S01]  /*07d0*/  LDCU UR6, c[0x0][0x394] ;  /* 0x00007280ff0677ac */ /* 0x000ee20008000800 */
[----:B------:R-:W-:-:S05]  /*07e0*/  LOP3.LUT R4, RZ, R0, RZ, 0x33, !PT ;  /* 0x00000000ff047212 */ /* 0x000fca00078e33ff */
[----:B---3--:R-:W-:Y:S02]  /*07f0*/  VIADD R9, R4, UR6 ;  /* 0x0000000604097c36 */ /* 0x008fe40008000000 */
[----:B------:R-:W-:-:S04]  /*0800*/  IMAD.WIDE.U32 R4, R0, 0x4, R6 ;  /* 0x0000000400047825 */ /* 0x000fc800078e0006 */
[----:B------:R-:W-:Y:S02]  /*0810*/  IMAD.WIDE R6, R9, 0x4, R6 ;  /* 0x0000000409067825 */ /* 0x000fe400078e0206 */
[----:B------:R-:W3:Y:S04]  /*0820*/  LDG.E R4, desc[UR4][R4.64] ;  /* 0x0000000404047981 */ /* 0x000ee8000c1e1900 */
[----:B------:R-:W3:Y:S02]  /*0830*/  LDG.E R7, desc[UR4][R6.64] ;  /* 0x0000000406077981 */ /* 0x000ee4000c1e1900 */
[----:B---3--:R-:W-:-:S13]  /*0840*/  ISETP.NE.AND P0, PT, R4, R7, PT ;  /* 0x000000070400720c */ /* 0x008fda0003f05270 */
[----:B------:R-:W-:Y:S05]  /*0850*/  @!P0 EXIT ;  /* 0x000000000000894d */ /* 0x000fea0003800000 */
[----:B------:R-:W-:Y:S01]  /*0860*/  STG.E.U8 desc[UR4][R2.64], RZ ;  /* 0x000000ff02007986 */ /* 0x000fe2000c101104 */
[----:B------:R-:W-:Y:S05]  /*0870*/  EXIT ;  /* 0x000000000000794d */ /* 0x000fea0003800000 */
.L_x_7:
        /* <DEDUP_REMOVED lines=16> */
.L_x_9:


//--------------------- .nv.shared._Z16checkSymmetryGPUPiPbii --------------------------
	.section	.nv.shared._Z16checkSymmetryGPUPiPbii,"aw",@nobits
	.sectionflags	@""
	.align	4
.nv.shared._Z16checkSymmetryGPUPiPbii:
	.zero		33792


//--------------------- .nv.shared.reserved.0     --------------------------
	.section	.nv.shared.reserved.0,"aw",@nobits
	.weak		__nv_reservedSMEM_offset_0_alias
	.size		__nv_reservedSMEM_offset_0_alias, 0, 64
	.other		__nv_reservedSMEM_offset_0_alias,@"STO_CUDA_RESERVED_SHARED STV_DEFAULT"
__nv_reservedSMEM_offset_0_alias:
	.zero		0
	.zero		64


//--------------------- .nv.constant0._Z16checkSymmetryGPUPiPbii --------------------------
	.section	.nv.constant0._Z16checkSymmetryGPUPiPbii,"a",@progbits
	.sectionflags	@""
	.align	4
.nv.constant0._Z16checkSymmetryGPUPiPbii:
	.zero		920


//--------------------- .nv.constant0._Z18_IsRowSymmetricGPUPKiPbii --------------------------
	.section	.nv.constant0._Z18_IsRowSymmetricGPUPKiPbii,"a",@progbits
	.sectionflags	@""
	.align	4
.nv.constant0._Z18_IsRowSymmetricGPUPKiPbii:
	.zero		920


//--------------------- SYMBOLS --------------------------

	.type		.nv.reservedSmem.offset0,@object
	.size		.nv.reservedSmem.offset0,0x4
	.type		.nv.reservedSmem.cap,@object
	.size		.nv.reservedSmem.cap,0x4
